	.target	sm_90a

	.elftype	@"ET_EXEC"


//--------------------- .note.nv.tkinfo           --------------------------
	.section	.note.nv.tkinfo,"",@"SHT_NOTE"
	.sectionflags	@"SHF_NOTE_NV_TKINFO"
	.tkinfo
        /*0018*/ 	.word	0x00000002
        /*0030*/ 	.string	""
        /*0030*/ 	.string	"ptxas"
        /*0030*/ 	.string	"Cuda compilation tools, release 13.0, V13.0.88"
        /*0030*/ 	.string	"Build cuda_13.0.r13.0/compiler.36424714_0"
        /*0030*/ 	.string	"-arch sm_90a -m 64 "



//--------------------- .note.nv.cuinfo           --------------------------
	.section	.note.nv.cuinfo,"",@"SHT_NOTE"
	.sectionflags	@"SHF_NOTE_NV_CUINFO"
        /*0018*/ 	.short	0x0002
        /*001a*/ 	.short	0x005a
        /*001c*/ 	.short	0x0082
	.zero		2


//--------------------- .nv.info                  --------------------------
	.section	.nv.info,"",@"SHT_CUDA_INFO"
	.align	4


	//----- nvinfo : EIATTR_REGCOUNT
	.align		4
        /*0000*/ 	.byte	0x04, 0x2f
        /*0002*/ 	.short	(.L_16 - .L_15)
	.align		4
.L_15:
        /*0004*/ 	.word	index@(_ZN7cutlass13device_kernelINS_4fmha6kernel13FmhaKernelTmaINS1_10collective15FmhaMainloopTmaINS_10bfloat16_tEfN4cute5tupleIJNS7_1CILi64EEENS9_ILi128EEENS9_ILi160EEEEEENS4_12CausalFusionEJEEENS4_15FmhaFwdEpilogueIS6_fNS8_IJSA_SC_SB_EEEEEJEEEEEvNT_6ParamsE)
        /*0008*/ 	.word	0x000000eb


	//----- nvinfo : EIATTR_FRAME_SIZE
	.align		4
.L_16:
        /*000c*/ 	.byte	0x04, 0x11
        /*000e*/ 	.short	(.L_18 - .L_17)
	.align		4
.L_17:
        /*0010*/ 	.word	index@($__internal_0_$__cuda_sm20_rcp_rn_f32_slowpath)
        /*0014*/ 	.word	0x00000000


	//----- nvinfo : EIATTR_FRAME_SIZE
	.align		4
.L_18:
        /*0018*/ 	.byte	0x04, 0x11
        /*001a*/ 	.short	(.L_20 - .L_19)
	.align		4
.L_19:
        /*001c*/ 	.word	index@(_ZN7cutlass13device_kernelINS_4fmha6kernel13FmhaKernelTmaINS1_10collective15FmhaMainloopTmaINS_10bfloat16_tEfN4cute5tupleIJNS7_1CILi64EEENS9_ILi128EEENS9_ILi160EEEEEENS4_12CausalFusionEJEEENS4_15FmhaFwdEpilogueIS6_fNS8_IJSA_SC_SB_EEEEEJEEEEEvNT_6ParamsE)
        /*0020*/ 	.word	0x00000000


	//----- nvinfo : EIATTR_MIN_STACK_SIZE
	.align		4
.L_20:
        /*0024*/ 	.byte	0x04, 0x12
        /*0026*/ 	.short	(.L_22 - .L_21)
	.align		4
.L_21:
        /*0028*/ 	.word	index@(_ZN7cutlass13device_kernelINS_4fmha6kernel13FmhaKernelTmaINS1_10collective15FmhaMainloopTmaINS_10bfloat16_tEfN4cute5tupleIJNS7_1CILi64EEENS9_ILi128EEENS9_ILi160EEEEEENS4_12CausalFusionEJEEENS4_15FmhaFwdEpilogueIS6_fNS8_IJSA_SC_SB_EEEEEJEEEEEvNT_6ParamsE)
        /*002c*/ 	.word	0x00000000
.L_22:


//--------------------- .nv.compat                --------------------------
	.section	.nv.compat,"",@"SHT_CUDA_COMPAT_INFO"
	.align	4
        /*0000*/ 	.byte	0x02, 0x09, 0x01, 0x00, 0x02, 0x02, 0x04, 0x00, 0x02, 0x05, 0x05, 0x00, 0x03, 0x07, 0x01, 0x01
        /*0010*/ 	.byte	0x02, 0x03, 0x01, 0x00, 0x02, 0x06, 0x01, 0x00, 0x04, 0x0b, 0x08, 0x00, 0x00, 0x00, 0x00, 0x00
        /*0020*/ 	.byte	0x00, 0x00, 0x00, 0x00


//--------------------- .nv.info._ZN7cutlass13device_kernelINS_4fmha6kernel13FmhaKernelTmaINS1_10collective15FmhaMainloopTmaINS_10bfloat16_tEfN4cute5tupleIJNS7_1CILi64EEENS9_ILi128EEENS9_ILi160EEEEEENS4_12CausalFusionEJEEENS4_15FmhaFwdEpilogueIS6_fNS8_IJSA_SC_SB_EEEEEJEEEEEvNT_6ParamsE --------------------------
	.section	.nv.info._ZN7cutlass13device_kernelINS_4fmha6kernel13FmhaKernelTmaINS1_10collective15FmhaMainloopTmaINS_10bfloat16_tEfN4cute5tupleIJNS7_1CILi64EEENS9_ILi128EEENS9_ILi160EEEEEENS4_12CausalFusionEJEEENS4_15FmhaFwdEpilogueIS6_fNS8_IJSA_SC_SB_EEEEEJEEEEEvNT_6ParamsE,"",@"SHT_CUDA_INFO"
	.sectionflags	@""
	.align	4


	//----- nvinfo : EIATTR_CUDA_API_VERSION
	.align		4
        /*0000*/ 	.byte	0x04, 0x37
        /*0002*/ 	.short	(.L_24 - .L_23)
.L_23:
        /*0004*/ 	.word	0x00000082


	//----- nvinfo : EIATTR_KPARAM_INFO
	.align		4
.L_24:
        /*0008*/ 	.byte	0x04, 0x17
        /*000a*/ 	.short	(.L_26 - .L_25)
.L_25:
        /*000c*/ 	.word	0x00000000
        /*0010*/ 	.short	0x0000
        /*0012*/ 	.short	0x0070
        /*0014*/ 	.byte	0x00, 0xf0, 0x01, 0x20


	//----- nvinfo : EIATTR_SPARSE_MMA_MASK
	.align		4
.L_26:
        /*0018*/ 	.byte	0x03, 0x50
        /*001a*/ 	.short	0x0000


	//----- nvinfo : EIATTR_MAXREG_COUNT
	.align		4
        /*001c*/ 	.byte	0x03, 0x1b
        /*001e*/ 	.short	0x00ff


	//----- nvinfo : EIATTR_NUM_BARRIERS
	.align		4
        /*0020*/ 	.byte	0x02, 0x4c
        /*0022*/ 	.byte	0x02
	.zero		1


	//----- nvinfo : EIATTR_EXTERNS
	.align		4
        /*0024*/ 	.byte	0x04, 0x0f
        /*0026*/ 	.short	(.L_28 - .L_27)


	//   ....[0]....
	.align		4
.L_27:
        /*0028*/ 	.word	index@(__assertfail)


	//----- nvinfo : EIATTR_MERCURY_ISA_VERSION
	.align		4
.L_28:
        /*002c*/ 	.byte	0x03, 0x5f
        /*002e*/ 	.short	0x0101


	//----- nvinfo : EIATTR_COOP_GROUP_MASK_REGIDS
	.align		4
        /*0030*/ 	.byte	0x04, 0x29
        /*0032*/ 	.short	(.L_30 - .L_29)


	//   ....[0]....
.L_29:
        /*0034*/ 	.word	0xffffffff


	//   ....[1]....
        /*0038*/ 	.word	0xffffffff


	//   ....[2]....
        /*003c*/ 	.word	0xffffffff


	//   ....[3]....
        /*0040*/ 	.word	0xffffffff


	//   ....[4]....
        /*0044*/ 	.word	0xffffffff


	//   ....[5]....
        /*0048*/ 	.word	0xffffffff


	//   ....[6]....
        /*004c*/ 	.word	0xffffffff


	//   ....[7]....
        /*0050*/ 	.word	0xffffffff


	//   ....[8]....
        /*0054*/ 	.word	0xffffffff


	//   ....[9]....
        /*0058*/ 	.word	0xffffffff


	//   ....[10]....
        /*005c*/ 	.word	0xffffffff


	//   ....[11]....
        /*0060*/ 	.word	0xffffffff


	//   ....[12]....
        /*0064*/ 	.word	0xffffffff


	//   ....[13]....
        /*0068*/ 	.word	0xffffffff


	//   ....[14]....
        /*006c*/ 	.word	0xffffffff


	//   ....[15]....
        /*0070*/ 	.word	0xffffffff


	//   ....[16]....
        /*0074*/ 	.word	0xffffffff


	//   ....[17]....
        /*0078*/ 	.word	0xffffffff


	//   ....[18]....
        /*007c*/ 	.word	0xffffffff


	//   ....[19]....
        /*0080*/ 	.word	0xffffffff


	//   ....[20]....
        /*0084*/ 	.word	0xffffffff


	//----- nvinfo : EIATTR_COOP_GROUP_INSTR_OFFSETS
	.align		4
.L_30:
        /*0088*/ 	.byte	0x04, 0x28
        /*008a*/ 	.short	(.L_32 - .L_31)


	//   ....[0]....
.L_31:
        /*008c*/ 	.word	0x00000050


	//   ....[1]....
        /*0090*/ 	.word	0x00000140


	//   ....[2]....
        /*0094*/ 	.word	0x00000270


	//   ....[3]....
        /*0098*/ 	.word	0x00000410


	//   ....[4]....
        /*009c*/ 	.word	0x000005c0


	//   ....[5]....
        /*00a0*/ 	.word	0x00002f90


	//   ....[6]....
        /*00a4*/ 	.word	0x000030c0


	//   ....[7]....
        /*00a8*/ 	.word	0x000030d0


	//   ....[8]....
        /*00ac*/ 	.word	0x00003110


	//   ....[9]....
        /*00b0*/ 	.word	0x00006ba0


	//   ....[10]....
        /*00b4*/ 	.word	0x00006bb0


	//   ....[11]....
        /*00b8*/ 	.word	0x00006be0


	//   ....[12]....
        /*00bc*/ 	.word	0x00006bf0


	//   ....[13]....
        /*00c0*/ 	.word	0x0000b8e0


	//   ....[14]....
        /*00c4*/ 	.word	0x0000b8f0


	//   ....[15]....
        /*00c8*/ 	.word	0x0000b920


	//   ....[16]....
        /*00cc*/ 	.word	0x0000b930


	//   ....[17]....
        /*00d0*/ 	.word	0x0000f190


	//   ....[18]....
        /*00d4*/ 	.word	0x0000f1d0


	//   ....[19]....
        /*00d8*/ 	.word	0x0000f210


	//   ....[20]....
        /*00dc*/ 	.word	0x0000f230


	//----- nvinfo : EIATTR_SYSCALL_OFFSETS
	.align		4
.L_32:
        /*00e0*/ 	.byte	0x04, 0x46
        /*00e2*/ 	.short	(.L_34 - .L_33)


	//   ....[0]....
.L_33:
        /*00e4*/ 	.word	0x0000fe50


	//   ....[1]....
        /*00e8*/ 	.word	0x0000ff70


	//----- nvinfo : EIATTR_MBARRIER_INSTR_OFFSETS
	.align		4
.L_34:
        /*00ec*/ 	.byte	0x04, 0x39
        /*00ee*/ 	.short	(.L_36 - .L_35)


	//   ....[0]....
.L_35:
        /*00f0*/ 	.word	0x00000240
        /*00f4*/ 	.word	0x000000ff
        /*00f8*/ 	.word	0x0002d040
        /*00fc*/ 	.short	0x0100
        /*00fe*/ 	.byte	0x08
	.zero		1


	//   ....[1]....
        /*0100*/ 	.word	0x00000250
        /*0104*/ 	.word	0x000000ff
        /*0108*/ 	.word	0x0002d048
        /*010c*/ 	.short	0x0100
        /*010e*/ 	.byte	0x08
	.zero		1


	//   ....[2]....
        /*0110*/ 	.word	0x00000380
        /*0114*/ 	.word	0x000000ff
        /*0118*/ 	.word	0x0002d000
        /*011c*/ 	.short	0x0100
        /*011e*/ 	.byte	0x08
	.zero		1


	//   ....[3]....
        /*0120*/ 	.word	0x00000390
        /*0124*/ 	.word	0x000000ff
        /*0128*/ 	.word	0x0002d020
        /*012c*/ 	.short	0x0100
        /*012e*/ 	.byte	0x08
	.zero		1


	//   ....[4]....
        /*0130*/ 	.word	0x000003a0
        /*0134*/ 	.word	0x000000ff
        /*0138*/ 	.word	0x0002d008
        /*013c*/ 	.short	0x0100
        /*013e*/ 	.byte	0x08
	.zero		1


	//   ....[5]....
        /*0140*/ 	.word	0x000003b0
        /*0144*/ 	.word	0x000000ff
        /*0148*/ 	.word	0x0002d028
        /*014c*/ 	.short	0x0100
        /*014e*/ 	.byte	0x08
	.zero		1


	//   ....[6]....
        /*0150*/ 	.word	0x000003c0
        /*0154*/ 	.word	0x000000ff
        /*0158*/ 	.word	0x0002d010
        /*015c*/ 	.short	0x0100
        /*015e*/ 	.byte	0x08
	.zero		1


	//   ....[7]....
        /*0160*/ 	.word	0x000003d0
        /*0164*/ 	.word	0x000000ff
        /*0168*/ 	.word	0x0002d030
        /*016c*/ 	.short	0x0100
        /*016e*/ 	.byte	0x08
	.zero		1


	//   ....[8]....
        /*0170*/ 	.word	0x000003e0
        /*0174*/ 	.word	0x000000ff
        /*0178*/ 	.word	0x0002d018
        /*017c*/ 	.short	0x0100
        /*017e*/ 	.byte	0x08
	.zero		1


	//   ....[9]....
        /*0180*/ 	.word	0x000003f0
        /*0184*/ 	.word	0x000000ff
        /*0188*/ 	.word	0x0002d038
        /*018c*/ 	.short	0x0100
        /*018e*/ 	.byte	0x08
	.zero		1


	//   ....[10]....
        /*0190*/ 	.word	0x00000520
        /*0194*/ 	.word	0x000000ff
        /*0198*/ 	.word	0x0002d050
        /*019c*/ 	.short	0x0100
        /*019e*/ 	.byte	0x08
	.zero		1


	//   ....[11]....
        /*01a0*/ 	.word	0x00000530
        /*01a4*/ 	.word	0x000000ff
        /*01a8*/ 	.word	0x0002d070
        /*01ac*/ 	.short	0x0100
        /*01ae*/ 	.byte	0x08
	.zero		1


	//   ....[12]....
        /*01b0*/ 	.word	0x00000540
        /*01b4*/ 	.word	0x000000ff
        /*01b8*/ 	.word	0x0002d058
        /*01bc*/ 	.short	0x0100
        /*01be*/ 	.byte	0x08
	.zero		1


	//   ....[13]....
        /*01c0*/ 	.word	0x00000550
        /*01c4*/ 	.word	0x000000ff
        /*01c8*/ 	.word	0x0002d078
        /*01cc*/ 	.short	0x0100
        /*01ce*/ 	.byte	0x08
	.zero		1


	//   ....[14]....
        /*01d0*/ 	.word	0x00000560
        /*01d4*/ 	.word	0x000000ff
        /*01d8*/ 	.word	0x0002d060
        /*01dc*/ 	.short	0x0100
        /*01de*/ 	.byte	0x08
	.zero		1


	//   ....[15]....
        /*01e0*/ 	.word	0x00000570
        /*01e4*/ 	.word	0x000000ff
        /*01e8*/ 	.word	0x0002d080
        /*01ec*/ 	.short	0x0100
        /*01ee*/ 	.byte	0x08
	.zero		1


	//   ....[16]....
        /*01f0*/ 	.word	0x00000580
        /*01f4*/ 	.word	0x000000ff
        /*01f8*/ 	.word	0x0002d068
        /*01fc*/ 	.short	0x0100
        /*01fe*/ 	.byte	0x08
	.zero		1


	//   ....[17]....
        /*0200*/ 	.word	0x00000590
        /*0204*/ 	.word	0x000000ff
        /*0208*/ 	.word	0x0002d088
        /*020c*/ 	.short	0x0100
        /*020e*/ 	.byte	0x08
	.zero		1


	//   ....[18]....
        /*0210*/ 	.word	0x000007a0
        /*0214*/ 	.word	0x00000004
        /*0218*/ 	.word	0x0002d048
        /*021c*/ 	.short	0x010a
        /*021e*/ 	.byte	0x3f
	.zero		1


	//   ....[19]....
        /*0220*/ 	.word	0x00000bd0
        /*0224*/ 	.word	0x00000004
        /*0228*/ 	.word	0x0002d020
        /*022c*/ 	.short	0x010a
        /*022e*/ 	.byte	0x3f
	.zero		1


	//   ....[20]....
        /*0230*/ 	.word	0x00000f70
        /*0234*/ 	.word	0x00000003
        /*0238*/ 	.word	0x0002d020
        /*023c*/ 	.short	0x010a
        /*023e*/ 	.byte	0x3f
	.zero		1


	//   ....[21]....
        /*0240*/ 	.word	0x00001360
        /*0244*/ 	.word	0x00000003
        /*0248*/ 	.word	0x0002d020
        /*024c*/ 	.short	0x010a
        /*024e*/ 	.byte	0x3f
	.zero		1


	//   ....[22]....
        /*0250*/ 	.word	0x00001760
        /*0254*/ 	.word	0x00000008
        /*0258*/ 	.word	0x0002d020
        /*025c*/ 	.short	0x010a
        /*025e*/ 	.byte	0x3f
	.zero		1


	//   ....[23]....
        /*0260*/ 	.word	0x00001ba0
        /*0264*/ 	.word	0x00000002
        /*0268*/ 	.word	0x0002d040
        /*026c*/ 	.short	0x010a
        /*026e*/ 	.byte	0x3f
	.zero		1


	//   ....[24]....
        /*0270*/ 	.word	0x00001c80
        /*0274*/ 	.word	0x00000002
        /*0278*/ 	.word	0x0002d000
        /*027c*/ 	.short	0x010a
        /*027e*/ 	.byte	0x3f
	.zero		1


	//   ....[25]....
        /*0280*/ 	.word	0x00004f70
        /*0284*/ 	.word	0x00000002
        /*0288*/ 	.word	0x0002d008
        /*028c*/ 	.short	0x010a
        /*028e*/ 	.byte	0x3f
	.zero		1


	//   ....[26]....
        /*0290*/ 	.word	0x00005d80
        /*0294*/ 	.word	0x00000018
        /*0298*/ 	.word	0x00000000
        /*029c*/ 	.short	0x0101
        /*029e*/ 	.byte	0x3f
	.zero		1


	//   ....[27]....
        /*02a0*/ 	.word	0x00005e40
        /*02a4*/ 	.word	0x00000019
        /*02a8*/ 	.word	0x0002d000
        /*02ac*/ 	.short	0x010a
        /*02ae*/ 	.byte	0x3f
	.zero		1


	//   ....[28]....
        /*02b0*/ 	.word	0x00006380
        /*02b4*/ 	.word	0x000000b0
        /*02b8*/ 	.word	0x0002d020
        /*02bc*/ 	.short	0x010a
        /*02be*/ 	.byte	0x3f
	.zero		1


	//   ....[29]....
        /*02c0*/ 	.word	0x00006cb0
        /*02c4*/ 	.word	0x000000b7
        /*02c8*/ 	.word	0x00000000
        /*02cc*/ 	.short	0x0101
        /*02ce*/ 	.byte	0x3f
	.zero		1


	//   ....[30]....
        /*02d0*/ 	.word	0x00007280
        /*02d4*/ 	.word	0x000000ba
        /*02d8*/ 	.word	0x0002d000
        /*02dc*/ 	.short	0x010a
        /*02de*/ 	.byte	0x3f
	.zero		1


	//   ....[31]....
        /*02e0*/ 	.word	0x00009b90
        /*02e4*/ 	.word	0x00000018
        /*02e8*/ 	.word	0x00000000
        /*02ec*/ 	.short	0x0101
        /*02ee*/ 	.byte	0x3f
	.zero		1


	//   ....[32]....
        /*02f0*/ 	.word	0x00009c30
        /*02f4*/ 	.word	0x00000018
        /*02f8*/ 	.word	0x0002d020
        /*02fc*/ 	.short	0x010a
        /*02fe*/ 	.byte	0x3f
	.zero		1


	//   ....[33]....
        /*0300*/ 	.word	0x0000a0a0
        /*0304*/ 	.word	0x00000019
        /*0308*/ 	.word	0x0002d000
        /*030c*/ 	.short	0x010a
        /*030e*/ 	.byte	0x3f
	.zero		1


	//   ....[34]....
        /*0310*/ 	.word	0x0000a700
        /*0314*/ 	.word	0x000000b0
        /*0318*/ 	.word	0x0002d020
        /*031c*/ 	.short	0x010a
        /*031e*/ 	.byte	0x3f
	.zero		1


	//   ....[35]....
        /*0320*/ 	.word	0x0000ba80
        /*0324*/ 	.word	0x00000025
        /*0328*/ 	.word	0x00000000
        /*032c*/ 	.short	0x0101
        /*032e*/ 	.byte	0x3f
	.zero		1


	//   ....[36]....
        /*0330*/ 	.word	0x0000c020
        /*0334*/ 	.word	0x00000026
        /*0338*/ 	.word	0x0002d000
        /*033c*/ 	.short	0x010a
        /*033e*/ 	.byte	0x3f
	.zero		1


	//   ....[37]....
        /*0340*/ 	.word	0x0000ec50
        /*0344*/ 	.word	0x00000007
        /*0348*/ 	.word	0x00000000
        /*034c*/ 	.short	0x0101
        /*034e*/ 	.byte	0x3f
	.zero		1


	//   ....[38]....
        /*0350*/ 	.word	0x0000ecd0
        /*0354*/ 	.word	0x00000007
        /*0358*/ 	.word	0x0002d020
        /*035c*/ 	.short	0x010a
        /*035e*/ 	.byte	0x3f
	.zero		1


	//----- nvinfo : EIATTR_NUM_MBARRIERS
	.align		4
.L_36:
        /*0360*/ 	.byte	0x03, 0x38
        /*0362*/ 	.short	0x0012


	//----- nvinfo : EIATTR_EXIT_INSTR_OFFSETS
	.align		4
        /*0364*/ 	.byte	0x04, 0x1c
        /*0366*/ 	.short	(.L_38 - .L_37)


	//   ....[0]....
.L_37:
        /*0368*/ 	.word	0x00011040


	//----- nvinfo : EIATTR_MAX_THREADS
	.align		4
.L_38:
        /*036c*/ 	.byte	0x04, 0x05
        /*036e*/ 	.short	(.L_40 - .L_39)
.L_39:
        /*0370*/ 	.word	0x00000080
        /*0374*/ 	.word	0x00000001
        /*0378*/ 	.word	0x00000001


	//----- nvinfo : EIATTR_CRS_STACK_SIZE
	.align		4
.L_40:
        /*037c*/ 	.byte	0x04, 0x1e
        /*037e*/ 	.short	(.L_42 - .L_41)
.L_41:
        /*0380*/ 	.word	0x00000000


	//----- nvinfo : EIATTR_CBANK_PARAM_SIZE
	.align		4
.L_42:
        /*0384*/ 	.byte	0x03, 0x19
        /*0386*/ 	.short	0x0870


	//----- nvinfo : EIATTR_PARAM_CBANK
	.align		4
        /*0388*/ 	.byte	0x04, 0x0a
        /*038a*/ 	.short	(.L_44 - .L_43)
	.align		4
.L_43:
        /*038c*/ 	.word	index@(.nv.constant0._ZN7cutlass13device_kernelINS_4fmha6kernel13FmhaKernelTmaINS1_10collective15FmhaMainloopTmaINS_10bfloat16_tEfN4cute5tupleIJNS7_1CILi64EEENS9_ILi128EEENS9_ILi160EEEEEENS4_12CausalFusionEJEEENS4_15FmhaFwdEpilogueIS6_fNS8_IJSA_SC_SB_EEEEEJEEEEEvNT_6ParamsE)
        /*0390*/ 	.short	0x0210
        /*0392*/ 	.short	0x0870


	//----- nvinfo : EIATTR_SW_WAR
	.align		4
.L_44:
        /*0394*/ 	.byte	0x04, 0x36
        /*0396*/ 	.short	(.L_46 - .L_45)
.L_45:
        /*0398*/ 	.word	0x00000008
.L_46:


//--------------------- .nv.callgraph             --------------------------
	.section	.nv.callgraph,"",@"SHT_CUDA_CALLGRAPH"
	.align	4
	.sectionentsize	8
	.align		4
        /*0000*/ 	.word	0x00000000
	.align		4
        /*0004*/ 	.word	0xffffffff
	.align		4
        /*0008*/ 	.word	index@(_ZN7cutlass13device_kernelINS_4fmha6kernel13FmhaKernelTmaINS1_10collective15FmhaMainloopTmaINS_10bfloat16_tEfN4cute5tupleIJNS7_1CILi64EEENS9_ILi128EEENS9_ILi160EEEEEENS4_12CausalFusionEJEEENS4_15FmhaFwdEpilogueIS6_fNS8_IJSA_SC_SB_EEEEEJEEEEEvNT_6ParamsE)
	.align		4
        /*000c*/ 	.word	index@(__assertfail)
	.align		4
        /*0010*/ 	.word	0x00000000
	.align		4
        /*0014*/ 	.word	0xfffffffe
	.align		4
        /*0018*/ 	.word	0x00000000
	.align		4
        /*001c*/ 	.word	0xfffffffd
	.align		4
        /*0020*/ 	.word	0x00000000
	.align		4
        /*0024*/ 	.word	0xfffffffc


//--------------------- .nv.constant4             --------------------------
	.section	.nv.constant4,"a",@progbits
	.align	8
	.align		8
.nv.constant4:
        /*0000*/ 	.dword	__assertfail
	.align		8
        /*0008*/ 	.dword	__unnamed_1
	.align		8
        /*0010*/ 	.dword	__unnamed_2
	.align		8
        /*0018*/ 	.dword	_ZN39_INTERNAL_a8eedabe_4_k_cu_c178f020_27674cuda3std3__45__cpo5beginE
	.align		8
        /*0020*/ 	.dword	_ZN39_INTERNAL_a8eedabe_4_k_cu_c178f020_27674cuda3std3__45__cpo3endE
	.align		8
        /*0028*/ 	.dword	_ZN39_INTERNAL_a8eedabe_4_k_cu_c178f020_27674cuda3std3__45__cpo6cbeginE
	.align		8
        /*0030*/ 	.dword	_ZN39_INTERNAL_a8eedabe_4_k_cu_c178f020_27674cuda3std3__45__cpo4cendE
	.align		8
        /*0038*/ 	.dword	_ZN39_INTERNAL_a8eedabe_4_k_cu_c178f020_27674cuda3std3__441_GLOBAL__N__a8eedabe_4_k_cu_c178f020_27676ignoreE
	.align		8
        /*0040*/ 	.dword	_ZN39_INTERNAL_a8eedabe_4_k_cu_c178f020_27674cuda3std3__419piecewise_constructE
	.align		8
        /*0048*/ 	.dword	_ZN39_INTERNAL_a8eedabe_4_k_cu_c178f020_27674cuda3std3__48in_placeE
	.align		8
        /*0050*/ 	.dword	_ZN39_INTERNAL_a8eedabe_4_k_cu_c178f020_27674cuda3std6ranges3__45__cpo4swapE
	.align		8
        /*0058*/ 	.dword	_ZN39_INTERNAL_a8eedabe_4_k_cu_c178f020_27674cuda3std6ranges3__45__cpo9iter_moveE
	.align		8
        /*0060*/ 	.dword	_ZN39_INTERNAL_a8eedabe_4_k_cu_c178f020_27674cute7productE
	.align		8
        /*0068*/ 	.dword	_ZN39_INTERNAL_a8eedabe_4_k_cu_c178f020_27674cute1_E
	.align		8
        /*0070*/ 	.dword	$str$23
	.align		8
        /*0078*/ 	.dword	$str$24


//--------------------- .text._ZN7cutlass13device_kernelINS_4fmha6kernel13FmhaKernelTmaINS1_10collective15FmhaMainloopTmaINS_10bfloat16_tEfN4cute5tupleIJNS7_1CILi64EEENS9_ILi128EEENS9_ILi160EEEEEENS4_12CausalFusionEJEEENS4_15FmhaFwdEpilogueIS6_fNS8_IJSA_SC_SB_EEEEEJEEEEEvNT_6ParamsE --------------------------
	.section	.text._ZN7cutlass13device_kernelINS_4fmha6kernel13FmhaKernelTmaINS1_10collective15FmhaMainloopTmaINS_10bfloat16_tEfN4cute5tupleIJNS7_1CILi64EEENS9_ILi128EEENS9_ILi160EEEEEENS4_12CausalFusionEJEEENS4_15FmhaFwdEpilogueIS6_fNS8_IJSA_SC_SB_EEEEEJEEEEEvNT_6ParamsE,"ax",@progbits
	.align	128
.text._ZN7cutlass13device_kernelINS_4fmha6kernel13FmhaKernelTmaINS1_10collective15FmhaMainloopTmaINS_10bfloat16_tEfN4cute5tupleIJNS7_1CILi64EEENS9_ILi128EEENS9_ILi160EEEEEENS4_12CausalFusionEJEEENS4_15FmhaFwdEpilogueIS6_fNS8_IJSA_SC_SB_EEEEEJEEEEEvNT_6ParamsE:
        .type           _ZN7cutlass13device_kernelINS_4fmha6kernel13FmhaKernelTmaINS1_10collective15FmhaMainloopTmaINS_10bfloat16_tEfN4cute5tupleIJNS7_1CILi64EEENS9_ILi128EEENS9_ILi160EEEEEENS4_12CausalFusionEJEEENS4_15FmhaFwdEpilogueIS6_fNS8_IJSA_SC_SB_EEEEEJEEEEEvNT_6ParamsE,@function
        .size           _ZN7cutlass13device_kernelINS_4fmha6kernel13FmhaKernelTmaINS1_10collective15FmhaMainloopTmaINS_10bfloat16_tEfN4cute5tupleIJNS7_1CILi64EEENS9_ILi128EEENS9_ILi160EEEEEENS4_12CausalFusionEJEEENS4_15FmhaFwdEpilogueIS6_fNS8_IJSA_SC_SB_EEEEEJEEEEEvNT_6ParamsE,(.L_x_84 - _ZN7cutlass13device_kernelINS_4fmha6kernel13FmhaKernelTmaINS1_10collective15FmhaMainloopTmaINS_10bfloat16_tEfN4cute5tupleIJNS7_1CILi64EEENS9_ILi128EEENS9_ILi160EEEEEENS4_12CausalFusionEJEEENS4_15FmhaFwdEpilogueIS6_fNS8_IJSA_SC_SB_EEEEEJEEEEEvNT_6ParamsE)
        .other          _ZN7cutlass13device_kernelINS_4fmha6kernel13FmhaKernelTmaINS1_10collective15FmhaMainloopTmaINS_10bfloat16_tEfN4cute5tupleIJNS7_1CILi64EEENS9_ILi128EEENS9_ILi160EEEEEENS4_12CausalFusionEJEEENS4_15FmhaFwdEpilogueIS6_fNS8_IJSA_SC_SB_EEEEEJEEEEEvNT_6ParamsE,@"STO_CUDA_ENTRY STV_DEFAULT"
_ZN7cutlass13device_kernelINS_4fmha6kernel13FmhaKernelTmaINS1_10collective15FmhaMainloopTmaINS_10bfloat16_tEfN4cute5tupleIJNS7_1CILi64EEENS9_ILi128EEENS9_ILi160EEEEEENS4_12CausalFusionEJEEENS4_15FmhaFwdEpilogueIS6_fNS8_IJSA_SC_SB_EEEEEJEEEEEvNT_6ParamsE:
[----:B------:R-:W1:Y:S01]  /*0000*/  LDC R1, c[0x0][0x28] ;  /* 0x00000a00ff017b82 */ /* 0x000e620000000800 */
[----:B------:R-:W2:Y:S01]  /*0010*/  S2R R16, SR_TID.X ;  /* 0x0000000000107919 */ /* 0x000ea20000002100 */
[----:B------:R-:W-:Y:S01]  /*0020*/  ELECT P0, URZ, PT ;  /* 0x00000000003f782f */ /* 0x000fe20003800000 */
[----:B------:R-:W-:Y:S01]  /*0030*/  BSSY B0, `(.L_x_0) ;  /* 0x0000010000007945 */ /* 0x000fe20003800000 */
[----:B--2---:R-:W-:-:S05]  /*0040*/  SHF.R.U32.HI R10, RZ, 0x5, R16 ;  /* 0x00000005ff0a7819 */ /* 0x004fca0000011610 */
[----:B------:R-:W2:Y:S02]  /*0050*/  SHFL.IDX PT, R0, R10, RZ, 0x1f ;  /* 0x00001fff0a007589 */ /* 0x000ea400000e0000 */
[----:B--2---:R-:W-:-:S13]  /*0060*/  ISETP.NE.OR P0, PT, R0, RZ, !P0 ;  /* 0x000000ff0000720c */ /* 0x004fda0004705670 */
[----:B-1----:R-:W-:Y:S05]  /*0070*/  @P0 BRA `(.L_x_1) ;  /* 0x00000000002c0947 */ /* 0x002fea0003800000 */
[----:B------:R-:W-:Y:S02]  /*0080*/  ULDC.64 UR4, c[0x0][0x198] ;  /* 0x0000660000047ab9 */ /* 0x000fe40000000a00 */
[----:B------:R-:W-:Y:S02]  /*0090*/  UIADD3 UR6, UP0, UR4, 0xf0, URZ ;  /* 0x000000f004067890 */ /* 0x000fe4000ff1e03f */
[----:B------:R-:W-:Y:S02]  /*00a0*/  UIADD3 UR8, UP1, UR4, 0x1f0, URZ ;  /* 0x000001f004087890 */ /* 0x000fe4000ff3e03f */
[----:B------:R-:W-:Y:S02]  /*00b0*/  UIADD3 UR4, UP2, UR4, 0x2f0, URZ ;  /* 0x000002f004047890 */ /* 0x000fe4000ff5e03f */
[----:B------:R-:W-:Y:S02]  /*00c0*/  UIADD3.X UR7, URZ, UR5, URZ, UP0, !UPT ;  /* 0x000000053f077290 */ /* 0x000fe400087fe43f */
[----:B------:R-:W-:-:S02]  /*00d0*/  UIADD3.X UR9, URZ, UR5, URZ, UP1, !UPT ;  /* 0x000000053f097290 */ /* 0x000fc40008ffe43f */
[----:B------:R-:W-:-:S05]  /*00e0*/  UIADD3.X UR5, URZ, UR5, URZ, UP2, !UPT ;  /* 0x000000053f057290 */ /* 0x000fca00097fe43f */
[----:B------:R1:W-:Y:S02]  /*00f0*/  UTMACCTL.PF [UR6] ;  /* 0x00000000060079b9 */ /* 0x0003e40008040000 */
[----:B------:R1:W-:Y:S02]  /*0100*/  UTMACCTL.PF [UR8] ;  /* 0x00000000080079b9 */ /* 0x0003e40008040000 */
[----:B------:R1:W-:Y:S02]  /*0110*/  UTMACCTL.PF [UR4] ;  /* 0x00000000040079b9 */ /* 0x0003e40008040000 */
[----:B-1----:R-:W-:Y:S01]  /*0120*/  NOP ;  /* 0x0000000000007918 */ /* 0x002fe20000000000 */
.L_x_1:
[----:B------:R-:W-:Y:S05]  /*0130*/  BSYNC B0 ;  /* 0x0000000000007941 */ /* 0x000fea0003800000 */
.L_x_0:
[----:B------:R-:W1:Y:S02]  /*0140*/  SHFL.IDX PT, R0, R10, RZ, 0x1f ;  /* 0x00001fff0a007589 */ /* 0x000e6400000e0000 */
[----:B-1----:R-:W-:-:S13]  /*0150*/  ISETP.NE.AND P0, PT, R0, RZ, PT ;  /* 0x000000ff0000720c */ /* 0x002fda0003f05270 */
[----:B------:R-:W-:Y:S05]  /*0160*/  @P0 BRA `(.L_x_2) ;  /* 0x0000000000400947 */ /* 0x000fea0003800000 */
[----:B------:R-:W1:Y:S01]  /*0170*/  S2UR UR8, SR_CgaCtaId ;  /* 0x00000000000879c3 */ /* 0x000e620000008800 */
[----:B------:R-:W-:Y:S01]  /*0180*/  UMOV UR4, 0x400 ;  /* 0x0000040000047882 */ /* 0x000fe20000000000 */
[----:B------:R-:W-:Y:S01]  /*0190*/  UMOV UR5, 0x1 ;  /* 0x0000000100057882 */ /* 0x000fe20000000000 */
[----:B------:R-:W-:Y:S01]  /*01a0*/  UMOV UR6, 0x80 ;  /* 0x0000008000067882 */ /* 0x000fe20000000000 */
[----:B------:R-:W-:Y:S01]  /*01b0*/  ELECT P0, URZ, PT ;  /* 0x00000000003f782f */ /* 0x000fe20003800000 */
[----:B------:R-:W-:-:S04]  /*01c0*/  UIADD3 UR6, -UR6, 0x100000, URZ ;  /* 0x0010000006067890 */ /* 0x000fc8000fffe13f */
[----:B------:R-:W-:Y:S02]  /*01d0*/  USHF.L.U32 UR7, UR6, 0xb, URZ ;  /* 0x0000000b06077899 */ /* 0x000fe4000800063f */
[----:B------:R-:W-:Y:S02]  /*01e0*/  USHF.L.U32 UR6, UR6, 0x1, URZ ;  /* 0x0000000106067899 */ /* 0x000fe4000800063f */
[----:B-1----:R-:W-:Y:S02]  /*01f0*/  ULEA UR8, UR8, UR4, 0x18 ;  /* 0x0000000408087291 */ /* 0x002fe4000f8ec03f */
[----:B------:R-:W-:-:S04]  /*0200*/  UIADD3 UR4, -UR5, 0x100000, URZ ;  /* 0x0010000005047890 */ /* 0x000fc8000fffe13f */
[----:B------:R-:W-:Y:S02]  /*0210*/  USHF.L.U32 UR5, UR4, 0xb, URZ ;  /* 0x0000000b04057899 */ /* 0x000fe4000800063f */
[----:B------:R-:W-:Y:S01]  /*0220*/  USHF.L.U32 UR4, UR4, 0x1, URZ ;  /* 0x0000000104047899 */ /* 0x000fe2000800063f */
[----:B------:R-:W1:Y:S11]  /*0230*/  FENCE.VIEW.ASYNC.S ;  /* 0x00000000000073c6 */ /* 0x000e760000000000 */
[----:B-1----:R1:W2:Y:S01]  /*0240*/  SYNCS.EXCH.64 URZ, [UR8+0x2d040], UR4 ;  /* 0x02d04004083f75b2 */ /* 0x0022a20008000100 */
[----:B------:R1:W3:Y:S01]  /*0250*/  SYNCS.EXCH.64 URZ, [UR8+0x2d048], UR6 ;  /* 0x02d04806083f75b2 */ /* 0x0002e20008000100 */
[----:B------:R-:W-:Y:S01]  /*0260*/  NOP ;  /* 0x0000000000007918 */ /* 0x000fe20000000000 */
.L_x_2:
[----:B------:R-:W4:Y:S01]  /*0270*/  SHFL.IDX PT, R0, R10, RZ, 0x1f ;  /* 0x00001fff0a007589 */ /* 0x000f2200000e0000 */
[----:B------:R-:W-:Y:S01]  /*0280*/  NOP ;  /* 0x0000000000007918 */ /* 0x000fe20000000000 */
[----:B----4-:R-:W-:-:S13]  /*0290*/  ISETP.NE.AND P0, PT, R0, RZ, PT ;  /* 0x000000ff0000720c */ /* 0x010fda0003f05270 */
[----:B------:R-:W-:Y:S05]  /*02a0*/  @P0 BRA `(.L_x_3) ;  /* 0x0000000000580947 */ /* 0x000fea0003800000 */
[----:B-1----:R-:W1:Y:S01]  /*02b0*/  S2UR UR5, SR_CgaCtaId ;  /* 0x00000000000579c3 */ /* 0x002e620000008800 */
[----:B------:R-:W-:Y:S01]  /*02c0*/  UMOV UR4, 0x400 ;  /* 0x0000040000047882 */ /* 0x000fe20000000000 */
[----:B------:R-:W-:Y:S01]  /*02d0*/  UMOV UR6, 0x1 ;  /* 0x0000000100067882 */ /* 0x000fe20000000000 */
[----:B------:R-:W-:Y:S01]  /*02e0*/  UMOV UR7, 0x80 ;  /* 0x0000008000077882 */ /* 0x000fe20000000000 */
[----:B------:R-:W-:Y:S01]  /*02f0*/  ELECT P0, URZ, PT ;  /* 0x00000000003f782f */ /* 0x000fe20003800000 */
[----:B-1----:R-:W-:Y:S02]  /*0300*/  ULEA UR8, UR5, UR4, 0x18 ;  /* 0x0000000405087291 */ /* 0x002fe4000f8ec03f */
[----:B------:R-:W-:-:S04]  /*0310*/  UIADD3 UR4, -UR6, 0x100000, URZ ;  /* 0x0010000006047890 */ /* 0x000fc8000fffe13f */
[----:B------:R-:W-:Y:S02]  /*0320*/  USHF.L.U32 UR5, UR4, 0xb, URZ ;  /* 0x0000000b04057899 */ /* 0x000fe4000800063f */
[----:B------:R-:W-:Y:S02]  /*0330*/  USHF.L.U32 UR4, UR4, 0x1, URZ ;  /* 0x0000000104047899 */ /* 0x000fe4000800063f */
[----:B------:R-:W-:-:S04]  /*0340*/  UIADD3 UR6, -UR7, 0x100000, URZ ;  /* 0x0010000007067890 */ /* 0x000fc8000fffe13f */
[----:B------:R-:W-:Y:S02]  /*0350*/  USHF.L.U32 UR7, UR6, 0xb, URZ ;  /* 0x0000000b06077899 */ /* 0x000fe4000800063f */
[----:B------:R-:W-:Y:S01]  /*0360*/  USHF.L.U32 UR6, UR6, 0x1, URZ ;  /* 0x0000000106067899 */ /* 0x000fe2000800063f */
[----:B------:R-:W1:Y:S03]  /*0370*/  FENCE.VIEW.ASYNC.S ;  /* 0x00000000000073c6 */ /* 0x000e660000000000 */
[----:B-1----:R4:W1:Y:S08]  /*0380*/  SYNCS.EXCH.64 URZ, [UR8+0x2d000], UR4 ;  /* 0x02d00004083f75b2 */ /* 0x0028700008000100 */
[----:B------:R4:W1:Y:S01]  /*0390*/  SYNCS.EXCH.64 URZ, [UR8+0x2d020], UR6 ;  /* 0x02d02006083f75b2 */ /* 0x0008620008000100 */
[----:B------:R4:W1:Y:S01]  /*03a0*/  SYNCS.EXCH.64 URZ, [UR8+0x2d008], UR4 ;  /* 0x02d00804083f75b2 */ /* 0x0008620008000100 */
[----:B------:R4:W1:Y:S01]  /*03b0*/  SYNCS.EXCH.64 URZ, [UR8+0x2d028], UR6 ;  /* 0x02d02806083f75b2 */ /* 0x0008620008000100 */
[----:B------:R4:W1:Y:S01]  /*03c0*/  SYNCS.EXCH.64 URZ, [UR8+0x2d010], UR4 ;  /* 0x02d01004083f75b2 */ /* 0x0008620008000100 */
[----:B------:R4:W1:Y:S01]  /*03d0*/  SYNCS.EXCH.64 URZ, [UR8+0x2d030], UR6 ;  /* 0x02d03006083f75b2 */ /* 0x0008620008000100 */
[----:B------:R4:W1:Y:S01]  /*03e0*/  SYNCS.EXCH.64 URZ, [UR8+0x2d018], UR4 ;  /* 0x02d01804083f75b2 */ /* 0x0008620008000100 */
[----:B------:R4:W1:Y:S02]  /*03f0*/  SYNCS.EXCH.64 URZ, [UR8+0x2d038], UR6 ;  /* 0x02d03806083f75b2 */ /* 0x0008640008000100 */
[----:B----4-:R-:W-:Y:S01]  /*0400*/  NOP ;  /* 0x0000000000007918 */ /* 0x010fe20000000000 */
.L_x_3:
        /* <DEDUP_REMOVED lines=26> */
.L_x_4:
[----:B------:R-:W4:Y:S01]  /*05b0*/  S2UR UR43, SR_CTAID.X ;  /* 0x00000000002b79c3 */ /* 0x000f220000002500 */
[----:B------:R-:W5:Y:S01]  /*05c0*/  SHFL.IDX PT, R10, R10, RZ, 0x1f ;  /* 0x00001fff0a0a7589 */ /* 0x000f6200000e0000 */
[----:B-1----:R-:W-:Y:S01]  /*05d0*/  ULDC UR4, c[0x0][0x28c] ;  /* 0x0000a30000047ab9 */ /* 0x002fe20000000800 */
[----:B------:R-:W-:Y:S02]  /*05e0*/  ELECT P0, URZ, PT ;  /* 0x00000000003f782f */ /* 0x000fe40003800000 */
[----:B------:R-:W-:Y:S01]  /*05f0*/  SHF.R.S32.HI R3, RZ, 0x1f, R16 ;  /* 0x0000001fff037819 */ /* 0x000fe20000011410 */
[----:B------:R-:W-:Y:S01]  /*0600*/  UIADD3 UR4, UR4, 0x7f, URZ ;  /* 0x0000007f04047890 */ /* 0x000fe2000fffe03f */
[----:B------:R-:W-:Y:S01]  /*0610*/  NOP ;  /* 0x0000000000007918 */ /* 0x000fe20000000000 */
[----:B------:R-:W-:Y:S01]  /*0620*/  BSSY B0, `(.L_x_5) ;  /* 0x0000048000007945 */ /* 0x000fe20003800000 */
[----:B------:R-:W-:Y:S01]  /*0630*/  LEA.HI R3, R3, R16, RZ, 0x7 ;  /* 0x0000001003037211 */ /* 0x000fe200078f38ff */
[----:B------:R-:W-:Y:S01]  /*0640*/  USHF.R.S32.HI UR5, URZ, 0x1f, UR4 ;  /* 0x0000001f3f057899 */ /* 0x000fe20008011404 */
[----:B------:R-:W1:Y:S01]  /*0650*/  S2UR UR52, SR_CTAID.Y ;  /* 0x00000000003479c3 */ /* 0x000e620000002600 */
[----:B------:R-:W-:-:S02]  /*0660*/  MOV R9, RZ ;  /* 0x000000ff00097202 */ /* 0x000fc40000000f00 */
[----:B------:R-:W-:Y:S01]  /*0670*/  ULEA.HI UR5, UR5, UR4, URZ, 0x7 ;  /* 0x0000000405057291 */ /* 0x000fe2000f8f383f */
[----:B------:R-:W-:-:S03]  /*0680*/  LOP3.LUT R3, R3, 0xffffff80, RZ, 0xc0, !PT ;  /* 0xffffff8003037812 */ /* 0x000fc600078ec0ff */
[----:B------:R-:W-:Y:S01]  /*0690*/  USHF.R.S32.HI UR5, URZ, 0x7, UR5 ;  /* 0x000000073f057899 */ /* 0x000fe20008011405 */
[----:B------:R-:W1:Y:S01]  /*06a0*/  S2UR UR53, SR_CTAID.Z ;  /* 0x00000000003579c3 */ /* 0x000e620000002700 */
[----:B----4-:R-:W-:-:S07]  /*06b0*/  USHF.L.U32 UR43, UR43, 0x6, URZ ;  /* 0x000000062b2b7899 */ /* 0x010fce000800063f */
[----:B--23--:R-:W-:Y:S01]  /*06c0*/  BAR.SYNC.DEFER_BLOCKING 0x0 ;  /* 0x0000000000007b1d */ /* 0x00cfe20000010000 */
[----:B-----5:R-:W-:Y:S02]  /*06d0*/  ISETP.EQ.AND P1, PT, R10, RZ, P0 ;  /* 0x000000ff0a00720c */ /* 0x020fe40000722270 */
[----:B------:R-:W-:-:S05]  /*06e0*/  MOV R0, UR43 ;  /* 0x0000002b00007c02 */ /* 0x000fca0008000f00 */
[----:B------:R-:W-:-:S05]  /*06f0*/  VIADD R0, R0, 0xbf ;  /* 0x000000bf00007836 */ /* 0x000fca0000000000 */
[----:B------:R-:W-:Y:S01]  /*0700*/  SHF.R.U32.HI R178, RZ, 0x7, R0 ;  /* 0x00000007ffb27819 */ /* 0x000fe20000011600 */
[----:B------:R-:W-:-:S03]  /*0710*/  IMAD.IADD R0, R16, 0x1, -R3 ;  /* 0x0000000110007824 */ /* 0x000fc600078e0a03 */
[----:B------:R-:W-:Y:S01]  /*0720*/  VIMNMX R2, R178, UR5, PT ;  /* 0x00000005b2027c48 */ /* 0x000fe2000bfe0100 */
[----:B-1----:R-:W-:Y:S06]  /*0730*/  @!P1 BRA `(.L_x_6) ;  /* 0x0000000000d89947 */ /* 0x002fec0003800000 */
[----:B------:R-:W1:Y:S01]  /*0740*/  S2R R4, SR_CgaCtaId ;  /* 0x0000000000047919 */ /* 0x000e620000008800 */
[----:B------:R-:W-:Y:S02]  /*0750*/  MOV R3, 0x400 ;  /* 0x0000040000037802 */ /* 0x000fe40000000f00 */
[----:B------:R-:W-:Y:S02]  /*0760*/  MOV R5, 0x1 ;  /* 0x0000000100057802 */ /* 0x000fe40000000f00 */
[----:B------:R-:W-:Y:S02]  /*0770*/  ISETP.NE.AND P3, PT, R0, RZ, PT ;  /* 0x000000ff0000720c */ /* 0x000fe40003f65270 */
[----:B-1----:R-:W-:Y:S02]  /*0780*/  LEA R4, R4, R3, 0x18 ;  /* 0x0000000304047211 */ /* 0x002fe400078ec0ff */
[----:B------:R-:W-:-:S09]  /*0790*/  SHF.L.U32 R3, R5, 0x1f, RZ ;  /* 0x0000001f05037819 */ /* 0x000fd200000006ff */
.L_x_7:
[----:B-1----:R1:W2:Y:S02]  /*07a0*/  SYNCS.PHASECHK.TRANS64.TRYWAIT P2, [R4+URZ+0x2d048], R3 ;  /* 0x02d04803040075a7 */ /* 0x0022a4000804017f */
[----:B--2---:R-:W-:Y:S05]  /*07b0*/  @!P2 NANOSLEEP.SYNCS 0x989680 ;  /* 0x009896800000a95d */ /* 0x004fea0003900000 */
[----:B------:R-:W2:Y:S02]  /*07c0*/  @!P2 SYNCS.PHASECHK.TRANS64 P2, [R4+URZ+0x2d048], R3 ;  /* 0x02d048030400a5a7 */ /* 0x000ea4000804007f */
[----:B--2---:R-:W-:Y:S05]  /*07d0*/  @!P2 BRA `(.L_x_7) ;  /* 0xfffffffc00f0a947 */ /* 0x004fea000383ffff */
[----:B------:R-:W-:Y:S05]  /*07e0*/  @P3 BRA `(.L_x_8) ;  /* 0x0000000000143947 */ /* 0x000fea0003800000 */
[----:B------:R-:W-:Y:S01]  /*07f0*/  LOP3.LUT P2, RZ, R16, 0x1f, RZ, 0xc0, !PT ;  /* 0x0000001f10ff7812 */ /* 0x000fe2000784c0ff */
[----:B-1----:R-:W-:-:S04]  /*0800*/  IMAD.MOV.U32 R3, RZ, RZ, 0x5000 ;  /* 0x00005000ff037424 */ /* 0x002fc800078e00ff */
[----:B------:R2:W-:Y:S08]  /*0810*/  SYNCS.ARRIVE.TRANS64 RZ, [R4+URZ+0x2d040], R3 ;  /* 0x02d0400304ff79a7 */ /* 0x0005f0000800003f */
[----:B------:R-:W-:Y:S05]  /*0820*/  @!P2 BRA `(.L_x_8) ;  /* 0x000000000004a947 */ /* 0x000fea0003800000 */
[----:B------:R-:W-:Y:S01]  /*0830*/  BPT.TRAP 0x1 ;  /* 0x000000040000795c */ /* 0x000fe20000300000 */
.L_x_8:
[----:B------:R-:W-:Y:S01]  /*0840*/  R2UR UR40, R4 ;  /* 0x00000000042872ca */ /* 0x000fe200000e0000 */
[----:B------:R-:W-:Y:S01]  /*0850*/  ULDC.64 UR4, c[0x0][0x198] ;  /* 0x0000660000047ab9 */ /* 0x000fe20000000a00 */
[----:B------:R-:W-:Y:S01]  /*0860*/  UMOV UR6, 0x0 ;  /* 0x0000000000067882 */ /* 0x000fe20000000000 */
[----:B------:R-:W-:Y:S01]  /*0870*/  UIADD3 UR4, UP0, UR4, 0xf0, URZ ;  /* 0x000000f004047890 */ /* 0x000fe2000ff1e03f */
[----:B------:R-:W-:Y:S01]  /*0880*/  UMOV UR7, 0x10000000 ;  /* 0x1000000000077882 */ /* 0x000fe20000000000 */
[----:B------:R-:W-:Y:S02]  /*0890*/  UMOV UR42, URZ ;  /* 0x0000003f002a7c82 */ /* 0x000fe40008000000 */
[----:B------:R-:W-:Y:S01]  /*08a0*/  UIADD3.X UR5, URZ, UR5, URZ, UP0, !UPT ;  /* 0x000000053f057290 */ /* 0x000fe200087fe43f */
[----:B------:R-:W-:Y:S01]  /*08b0*/  UMOV UR44, UR52 ;  /* 0x00000034002c7c82 */ /* 0x000fe20008000000 */
[----:B------:R-:W-:Y:S01]  /*08c0*/  UMOV UR45, UR53 ;  /* 0x00000035002d7c82 */ /* 0x000fe20008000000 */
[----:B------:R-:W-:Y:S01]  /*08d0*/  UMOV UR26, 0x20 ;  /* 0x00000020001a7882 */ /* 0x000fe20000000000 */
[----:B------:R-:W-:-:S02]  /*08e0*/  UMOV UR27, UR43 ;  /* 0x0000002b001b7c82 */ /* 0x000fc40008000000 */
[----:B------:R-:W-:Y:S02]  /*08f0*/  UIADD3 UR41, UR40, 0x2d040, URZ ;  /* 0x0002d04028297890 */ /* 0x000fe4000fffe03f */
[----:B------:R-:W-:Y:S02]  /*0900*/  UIADD3 UR24, UR40, 0x1000, URZ ;  /* 0x0000100028187890 */ /* 0x000fe4000fffe03f */
[----:B------:R-:W-:Y:S02]  /*0910*/  UIADD3 UR16, UR40, 0x2000, URZ ;  /* 0x0000200028107890 */ /* 0x000fe4000fffe03f */
[----:B------:R-:W-:Y:S02]  /*0920*/  UIADD3 UR8, UR40, 0x3000, URZ ;  /* 0x0000300028087890 */ /* 0x000fe4000fffe03f */
[----:B------:R-:W-:Y:S02]  /*0930*/  UIADD3 UR48, UR40, 0x4000, URZ ;  /* 0x0000400028307890 */ /* 0x000fe4000fffe03f */
[----:B------:R3:W-:Y:S01]  /*0940*/  UTMALDG.4D [UR40], [UR4], desc[UR6] ;  /* 0x00000628040075b4 */ /* 0x0007e20008019000 */
[----:B------:R-:W-:Y:S01]  /*0950*/  UMOV UR28, UR52 ;  /* 0x00000034001c7c82 */ /* 0x000fe20008000000 */
[----:B------:R-:W-:Y:S01]  /*0960*/  UMOV UR29, UR53 ;  /* 0x00000035001d7c82 */ /* 0x000fe20008000000 */
[----:B------:R-:W-:Y:S01]  /*0970*/  UMOV UR25, UR41 ;  /* 0x0000002900197c82 */ /* 0x000fe20008000000 */
[----:B------:R-:W-:Y:S01]  /*0980*/  UMOV UR18, 0x40 ;  /* 0x0000004000127882 */ /* 0x000fe20000000000 */
[----:B------:R-:W-:Y:S01]  /*0990*/  UMOV UR19, UR43 ;  /* 0x0000002b00137c82 */ /* 0x000fe20008000000 */
[----:B------:R-:W-:Y:S01]  /*09a0*/  UMOV UR20, UR52 ;  /* 0x0000003400147c82 */ /* 0x000fe20008000000 */
[----:B------:R-:W-:Y:S01]  /*09b0*/  UMOV UR21, UR53 ;  /* 0x0000003500157c82 */ /* 0x000fe20008000000 */
[----:B------:R-:W-:Y:S01]  /*09c0*/  UMOV UR17, UR41 ;  /* 0x0000002900117c82 */ /* 0x000fe20008000000 */
[----:B------:R-:W-:Y:S01]  /*09d0*/  UMOV UR10, 0x60 ;  /* 0x00000060000a7882 */ /* 0x000fe20000000000 */
[----:B------:R-:W-:Y:S01]  /*09e0*/  UMOV UR11, UR43 ;  /* 0x0000002b000b7c82 */ /* 0x000fe20008000000 */
[----:B------:R-:W-:Y:S01]  /*09f0*/  UMOV UR12, UR52 ;  /* 0x00000034000c7c82 */ /* 0x000fe20008000000 */
[----:B------:R3:W-:Y:S01]  /*0a00*/  UTMALDG.4D [UR24], [UR4], desc[UR6] ;  /* 0x00000618040075b4 */ /* 0x0007e20008019000 */
[----:B------:R-:W-:Y:S01]  /*0a10*/  UMOV UR13, UR53 ;  /* 0x00000035000d7c82 */ /* 0x000fe20008000000 */
[----:B------:R-:W-:Y:S01]  /*0a20*/  UMOV UR9, UR41 ;  /* 0x0000002900097c82 */ /* 0x000fe20008000000 */
[----:B------:R-:W-:Y:S01]  /*0a30*/  UMOV UR50, 0x80 ;  /* 0x0000008000327882 */ /* 0x000fe20000000000 */
[----:B------:R-:W-:Y:S01]  /*0a40*/  UMOV UR51, UR43 ;  /* 0x0000002b00337c82 */ /* 0x000fe20008000000 */
[----:B------:R-:W-:Y:S01]  /*0a50*/  UMOV UR49, UR41 ;  /* 0x0000002900317c82 */ /* 0x000fe20008000000 */
[----:B------:R3:W-:Y:S01]  /*0a60*/  UTMALDG.4D [UR16], [UR4], desc[UR6] ;  /* 0x00000610040075b4 */ /* 0x0007e20008019000 */
[----:B------:R3:W-:Y:S01]  /*0a70*/  UTMALDG.4D [UR8], [UR4], desc[UR6] ;  /* 0x00000608040075b4 */ /* 0x0007e20008019000 */
[----:B------:R3:W-:Y:S02]  /*0a80*/  UTMALDG.4D [UR48], [UR4], desc[UR6] ;  /* 0x00000630040075b4 */ /* 0x0007e40008019000 */
[----:B---3--:R-:W-:Y:S01]  /*0a90*/  NOP ;  /* 0x0000000000007918 */ /* 0x008fe20000000000 */
.L_x_6:
[----:B------:R-:W-:Y:S05]  /*0aa0*/  BSYNC B0 ;  /* 0x0000000000007941 */ /* 0x000fea0003800000 */
.L_x_5:
[----:B------:R-:W-:Y:S01]  /*0ab0*/  BSSY B0, `(.L_x_9) ;  /* 0x0000109000007945 */ /* 0x000fe20003800000 */
[----:B------:R-:W-:Y:S01]  /*0ac0*/  SHF.L.U32 R8, R2, 0x1, RZ ;  /* 0x0000000102087819 */ /* 0x000fe200000006ff */
[----:B------:R-:W-:Y:S01]  /*0ad0*/  IMAD.MOV.U32 R7, RZ, RZ, 0x1 ;  /* 0x00000001ff077424 */ /* 0x000fe200078e00ff */
[----:B------:R-:W-:Y:S01]  /*0ae0*/  MOV R6, 0x1 ;  /* 0x0000000100067802 */ /* 0x000fe20000000f00 */
[----:B------:R-:W-:Y:S01]  /*0af0*/  IMAD.MOV.U32 R5, RZ, RZ, RZ ;  /* 0x000000ffff057224 */ /* 0x000fe200078e00ff */
[----:B------:R-:W-:Y:S06]  /*0b00*/  @!P1 BRA `(.L_x_10) ;  /* 0x00000010000c9947 */ /* 0x000fec0003800000 */
[----:B------:R-:W-:Y:S01]  /*0b10*/  ISETP.GE.AND P1, PT, R2, 0x1, PT ;  /* 0x000000010200780c */ /* 0x000fe20003f26270 */
[----:B------:R-:W-:Y:S01]  /*0b20*/  IMAD.MOV.U32 R5, RZ, RZ, RZ ;  /* 0x000000ffff057224 */ /* 0x000fe200078e00ff */
[----:B------:R-:W-:Y:S02]  /*0b30*/  LOP3.LUT R11, R16, 0x1f, RZ, 0xc0, !PT ;  /* 0x0000001f100b7812 */ /* 0x000fe400078ec0ff */
[----:B------:R-:W-:-:S09]  /*0b40*/  MOV R9, RZ ;  /* 0x000000ff00097202 */ /* 0x000fd20000000f00 */
[----:B------:R-:W-:Y:S05]  /*0b50*/  @!P1 BRA `(.L_x_11) ;  /* 0x0000000400d89947 */ /* 0x000fea0003800000 */
[----:B-12---:R-:W1:Y:S01]  /*0b60*/  S2R R4, SR_CgaCtaId ;  /* 0x0000000000047919 */ /* 0x006e620000008800 */
[----:B------:R-:W-:Y:S01]  /*0b70*/  MOV R3, 0x400 ;  /* 0x0000040000037802 */ /* 0x000fe20000000f00 */
[----:B------:R-:W-:Y:S01]  /*0b80*/  IMAD.MOV.U32 R5, RZ, RZ, 0x1 ;  /* 0x00000001ff057424 */ /* 0x000fe200078e00ff */
[----:B------:R-:W-:Y:S02]  /*0b90*/  MOV R6, 0x1 ;  /* 0x0000000100067802 */ /* 0x000fe40000000f00 */
[----:B------:R-:W-:Y:S02]  /*0ba0*/  ISETP.NE.AND P2, PT, R0, RZ, PT ;  /* 0x000000ff0000720c */ /* 0x000fe40003f45270 */
[----:B-1----:R-:W-:Y:S02]  /*0bb0*/  LEA R4, R4, R3, 0x18 ;  /* 0x0000000304047211 */ /* 0x002fe400078ec0ff */
[----:B------:R-:W-:-:S09]  /*0bc0*/  SHF.L.U32 R3, R6, 0x1f, RZ ;  /* 0x0000001f06037819 */ /* 0x000fd200000006ff */
.L_x_12:
[----:B-1----:R1:W2:Y:S02]  /*0bd0*/  SYNCS.PHASECHK.TRANS64.TRYWAIT P1, [R4+URZ+0x2d020], R3 ;  /* 0x02d02003040075a7 */ /* 0x0022a4000802017f */
[----:B--2---:R-:W-:Y:S05]  /*0be0*/  @!P1 NANOSLEEP.SYNCS 0x989680 ;  /* 0x009896800000995d */ /* 0x004fea0003900000 */
[----:B------:R-:W2:Y:S02]  /*0bf0*/  @!P1 SYNCS.PHASECHK.TRANS64 P1, [R4+URZ+0x2d020], R3 ;  /* 0x02d02003040095a7 */ /* 0x000ea4000802007f */
[----:B--2---:R-:W-:Y:S05]  /*0c00*/  @!P1 BRA `(.L_x_12) ;  /* 0xfffffffc00f09947 */ /* 0x004fea000383ffff */
[----:B------:R-:W-:Y:S05]  /*0c10*/  @P2 BRA `(.L_x_13) ;  /* 0x0000000000142947 */ /* 0x000fea0003800000 */
[----:B------:R-:W-:Y:S02]  /*0c20*/  ISETP.NE.AND P1, PT, R11, RZ, PT ;  /* 0x000000ff0b00720c */ /* 0x000fe40003f25270 */
[----:B-1----:R-:W-:-:S04]  /*0c30*/  MOV R3, 0xa000 ;  /* 0x0000a00000037802 */ /* 0x002fc80000000f00 */
[----:B------:R2:W-:Y:S07]  /*0c40*/  SYNCS.ARRIVE.TRANS64 RZ, [R4+URZ+0x2d000], R3 ;  /* 0x02d0000304ff79a7 */ /* 0x0005ee000800003f */
[----:B------:R-:W-:Y:S05]  /*0c50*/  @!P1 BRA `(.L_x_13) ;  /* 0x0000000000049947 */ /* 0x000fea0003800000 */
[----:B------:R-:W-:Y:S01]  /*0c60*/  BPT.TRAP 0x1 ;  /* 0x000000040000795c */ /* 0x000fe20000300000 */
.L_x_13:
[----:B------:R-:W-:Y:S01]  /*0c70*/  R2UR UR8, R4 ;  /* 0x00000000040872ca */ /* 0x000fe200000e0000 */
[----:B------:R-:W-:Y:S01]  /*0c80*/  ULDC.64 UR4, c[0x0][0x198] ;  /* 0x0000660000047ab9 */ /* 0x000fe20000000a00 */
[----:B-12---:R-:W1:Y:S01]  /*0c90*/  S2R R4, SR_CgaCtaId ;  /* 0x0000000000047919 */ /* 0x006e620000008800 */
[----:B------:R-:W-:Y:S01]  /*0ca0*/  UIADD3 UR4, UP0, UR4, 0x1f0, URZ ;  /* 0x000001f004047890 */ /* 0x000fe2000ff1e03f */
[----:B------:R-:W-:Y:S01]  /*0cb0*/  MOV R3, 0x400 ;  /* 0x0000040000037802 */ /* 0x000fe20000000f00 */
[----:B------:R-:W-:Y:S01]  /*0cc0*/  UMOV UR35, URZ ;  /* 0x0000003f00237c82 */ /* 0x000fe20008000000 */
[----:B------:R-:W-:Y:S01]  /*0cd0*/  UMOV UR6, 0x0 ;  /* 0x0000000000067882 */ /* 0x000fe20000000000 */
[----:B------:R-:W-:Y:S01]  /*0ce0*/  UIADD3.X UR5, URZ, UR5, URZ, UP0, !UPT ;  /* 0x000000053f057290 */ /* 0x000fe200087fe43f */
[----:B------:R-:W-:Y:S01]  /*0cf0*/  IMAD.MOV.U32 R6, RZ, RZ, 0x1 ;  /* 0x00000001ff067424 */ /* 0x000fe200078e00ff */
[----:B------:R-:W-:Y:S01]  /*0d00*/  UMOV UR7, 0x10000000 ;  /* 0x1000000000077882 */ /* 0x000fe20000000000 */
[----:B------:R-:W-:Y:S01]  /*0d10*/  UMOV UR34, URZ ;  /* 0x0000003f00227c82 */ /* 0x000fe20008000000 */
[----:B------:R-:W-:Y:S01]  /*0d20*/  UMOV UR36, UR52 ;  /* 0x0000003400247c82 */ /* 0x000fe20008000000 */
[----:B------:R-:W-:Y:S01]  /*0d30*/  UMOV UR37, UR53 ;  /* 0x0000003500257c82 */ /* 0x000fe20008000000 */
[----:B------:R-:W-:Y:S01]  /*0d40*/  UIADD3 UR32, UR8, 0x5000, URZ ;  /* 0x0000500008207890 */ /* 0x000fe2000fffe03f */
[----:B------:R-:W-:Y:S01]  /*0d50*/  ISETP.NE.AND P2, PT, R0, RZ, PT ;  /* 0x000000ff0000720c */ /* 0x000fe20003f45270 */
[----:B------:R-:W-:Y:S01]  /*0d60*/  UIADD3 UR33, UR8, 0x2d000, URZ ;  /* 0x0002d00008217890 */ /* 0x000fe2000fffe03f */
[----:B------:R-:W-:Y:S01]  /*0d70*/  MOV R9, 0x1 ;  /* 0x0000000100097802 */ /* 0x000fe20000000f00 */
[----:B------:R-:W-:Y:S01]  /*0d80*/  UIADD3 UR24, UR8, 0x7000, URZ ;  /* 0x0000700008187890 */ /* 0x000fe2000fffe03f */
[----:B------:R-:W-:Y:S01]  /*0d90*/  SHF.L.U32 R6, R6, 0x1f, RZ ;  /* 0x0000001f06067819 */ /* 0x000fe200000006ff */
[----:B------:R-:W-:-:S02]  /*0da0*/  UIADD3 UR48, UR8, 0x9000, URZ ;  /* 0x0000900008307890 */ /* 0x000fc4000fffe03f */
[----:B------:R-:W-:Y:S02]  /*0db0*/  UIADD3 UR16, UR8, 0xb000, URZ ;  /* 0x0000b00008107890 */ /* 0x000fe4000fffe03f */
[----:B------:R-:W-:Y:S01]  /*0dc0*/  UIADD3 UR8, UR8, 0xd000, URZ ;  /* 0x0000d00008087890 */ /* 0x000fe2000fffe03f */
[----:B------:R2:W-:Y:S01]  /*0dd0*/  UTMALDG.4D [UR32], [UR4], desc[UR6] ;  /* 0x00000620040075b4 */ /* 0x0005e20008019000 */
        /* <DEDUP_REMOVED lines=17> */
[----:B------:R-:W-:Y:S01]  /*0ef0*/  UMOV UR11, UR35 ;  /* 0x00000023000b7c82 */ /* 0x000fe20008000000 */
[----:B------:R-:W-:Y:S01]  /*0f00*/  UMOV UR9, UR33 ;  /* 0x0000002100097c82 */ /* 0x000fe20008000000 */
[----:B------:R2:W-:Y:S01]  /*0f10*/  UTMALDG.4D [UR48], [UR4], desc[UR6] ;  /* 0x00000630040075b4 */ /* 0x0005e20008019000 */
[----:B-1----:R-:W-:-:S05]  /*0f20*/  LEA R4, R4, R3, 0x18 ;  /* 0x0000000304047211 */ /* 0x002fca00078ec0ff */
[----:B------:R-:W-:Y:S01]  /*0f30*/  IMAD R3, R5, 0x8, R4 ;  /* 0x0000000805037824 */ /* 0x000fe200078e0204 */
[----:B------:R2:W-:Y:S01]  /*0f40*/  UTMALDG.4D [UR16], [UR4], desc[UR6] ;  /* 0x00000610040075b4 */ /* 0x0005e20008019000 */
[----:B------:R2:W-:Y:S02]  /*0f50*/  UTMALDG.4D [UR8], [UR4], desc[UR6] ;  /* 0x00000608040075b4 */ /* 0x0005e40008019000 */
[----:B--2---:R-:W-:-:S03]  /*0f60*/  NOP ;  /* 0x0000000000007918 */ /* 0x004fc60000000000 */
.L_x_14:
        /* <DEDUP_REMOVED lines=10> */
.L_x_15:
[----:B------:R-:W-:Y:S01]  /*1010*/  IMAD R4, R5, 0xa000, R4 ;  /* 0x0000a00005047824 */ /* 0x000fe200078e0204 */
[----:B------:R-:W-:Y:S01]  /*1020*/  R2UR UR33, R3 ;  /* 0x00000000032172ca */ /* 0x000fe200000e0000 */
[----:B------:R-:W-:Y:S01]  /*1030*/  ULDC.64 UR4, c[0x0][0x198] ;  /* 0x0000660000047ab9 */ /* 0x000fe20000000a00 */
[----:B------:R-:W-:Y:S01]  /*1040*/  UMOV UR35, URZ ;  /* 0x0000003f00237c82 */ /* 0x000fe20008000000 */
[----:B------:R-:W-:Y:S01]  /*1050*/  UIADD3 UR4, UP0, UR4, 0x2f0, URZ ;  /* 0x000002f004047890 */ /* 0x000fe2000ff1e03f */
[----:B------:R-:W-:Y:S01]  /*1060*/  R2UR UR8, R4 ;  /* 0x00000000040872ca */ /* 0x000fe200000e0000 */
[----:B------:R-:W-:Y:S01]  /*1070*/  UMOV UR6, 0x0 ;  /* 0x0000000000067882 */ /* 0x000fe20000000000 */
[----:B------:R-:W-:Y:S01]  /*1080*/  UMOV UR7, 0x10000000 ;  /* 0x1000000000077882 */ /* 0x000fe20000000000 */
[----:B------:R-:W-:Y:S01]  /*1090*/  UIADD3.X UR5, URZ, UR5, URZ, UP0, !UPT ;  /* 0x000000053f057290 */ /* 0x000fe200087fe43f */
[----:B------:R-:W-:Y:S01]  /*10a0*/  VIADD R5, R5, 0x1 ;  /* 0x0000000105057836 */ /* 0x000fe20000000000 */
[----:B------:R-:W-:Y:S01]  /*10b0*/  UMOV UR34, URZ ;  /* 0x0000003f00227c82 */ /* 0x000fe20008000000 */
[----:B------:R-:W-:Y:S01]  /*10c0*/  UMOV UR36, UR52 ;  /* 0x0000003400247c82 */ /* 0x000fe20008000000 */
[----:B------:R-:W-:Y:S01]  /*10d0*/  UMOV UR37, UR53 ;  /* 0x0000003500257c82 */ /* 0x000fe20008000000 */
[----:B------:R-:W-:Y:S01]  /*10e0*/  UMOV UR26, 0x20 ;  /* 0x00000020001a7882 */ /* 0x000fe20000000000 */
[----:B------:R-:W-:Y:S01]  /*10f0*/  UIADD3 UR33, UR33, 0x2d000, URZ ;  /* 0x0002d00021217890 */ /* 0x000fe2000fffe03f */
[----:B------:R-:W-:Y:S01]  /*1100*/  UMOV UR28, UR52 ;  /* 0x00000034001c7c82 */ /* 0x000fe20008000000 */
[----:B------:R-:W-:-:S02]  /*1110*/  UMOV UR29, UR53 ;  /* 0x00000035001d7c82 */ /* 0x000fc40008000000 */
[----:B------:R-:W-:Y:S02]  /*1120*/  UIADD3 UR32, UR8, 0x5000, URZ ;  /* 0x0000500008207890 */ /* 0x000fe4000fffe03f */
[----:B------:R-:W-:Y:S02]  /*1130*/  UIADD3 UR24, UR8, 0x7000, URZ ;  /* 0x0000700008187890 */ /* 0x000fe4000fffe03f */
[----:B------:R-:W-:Y:S02]  /*1140*/  UIADD3 UR48, UR8, 0x9000, URZ ;  /* 0x0000900008307890 */ /* 0x000fe4000fffe03f */
[----:B------:R-:W-:Y:S02]  /*1150*/  UIADD3 UR16, UR8, 0xb000, URZ ;  /* 0x0000b00008107890 */ /* 0x000fe4000fffe03f */
[----:B------:R-:W-:Y:S01]  /*1160*/  UIADD3 UR8, UR8, 0xd000, URZ ;  /* 0x0000d00008087890 */ /* 0x000fe2000fffe03f */
[----:B------:R3:W-:Y:S01]  /*1170*/  UTMALDG.4D [UR32], [UR4], desc[UR6] ;  /* 0x00000620040075b4 */ /* 0x0007e20008019000 */
        /* <DEDUP_REMOVED lines=17> */
[----:B------:R3:W-:Y:S01]  /*1290*/  UTMALDG.4D [UR16], [UR4], desc[UR6] ;  /* 0x00000610040075b4 */ /* 0x0007e20008019000 */
[----:B------:R3:W-:Y:S02]  /*12a0*/  UTMALDG.4D [UR8], [UR4], desc[UR6] ;  /* 0x00000608040075b4 */ /* 0x0007e40008019000 */
[----:B---3--:R-:W-:Y:S01]  /*12b0*/  NOP ;  /* 0x0000000000007918 */ /* 0x008fe20000000000 */
.L_x_11:
[----:B------:R-:W-:Y:S02]  /*12c0*/  ISETP.GE.AND P1, PT, R2, 0x2, PT ;  /* 0x000000020200780c */ /* 0x000fe40003f26270 */
[----:B-12---:R-:W-:-:S11]  /*12d0*/  MOV R6, 0x1 ;  /* 0x0000000100067802 */ /* 0x006fd60000000f00 */
[----:B------:R-:W-:Y:S05]  /*12e0*/  @!P1 BRA `(.L_x_16) ;  /* 0x0000000800089947 */ /* 0x000fea0003800000 */
[----:B------:R-:W1:Y:S01]  /*12f0*/  S2R R4, SR_CgaCtaId ;  /* 0x0000000000047919 */ /* 0x000e620000008800 */
[----:B------:R-:W-:Y:S01]  /*1300*/  MOV R3, 0x400 ;  /* 0x0000040000037802 */ /* 0x000fe20000000f00 */
[----:B------:R-:W-:Y:S01]  /*1310*/  IMAD.MOV.U32 R6, RZ, RZ, 0x1 ;  /* 0x00000001ff067424 */ /* 0x000fe200078e00ff */
[----:B------:R-:W-:-:S04]  /*1320*/  ISETP.NE.AND P2, PT, R0, RZ, PT ;  /* 0x000000ff0000720c */ /* 0x000fc80003f45270 */
[----:B------:R-:W-:Y:S02]  /*1330*/  SHF.L.U32 R6, R6, 0x1f, RZ ;  /* 0x0000001f06067819 */ /* 0x000fe400000006ff */
[----:B-1----:R-:W-:-:S04]  /*1340*/  LEA R4, R4, R3, 0x18 ;  /* 0x0000000304047211 */ /* 0x002fc800078ec0ff */
[----:B------:R-:W-:-:S07]  /*1350*/  LEA R3, R5, R4, 0x3 ;  /* 0x0000000405037211 */ /* 0x000fce00078e18ff */
.L_x_17:
[----:B-1----:R1:W2:Y:S02]  /*1360*/  SYNCS.PHASECHK.TRANS64.TRYWAIT P1, [R3+URZ+0x2d020], R6 ;  /* 0x02d02006030075a7 */ /* 0x0022a4000802017f */
[----:B--2---:R-:W-:Y:S05]  /*1370*/  @!P1 NANOSLEEP.SYNCS 0x989680 ;  /* 0x009896800000995d */ /* 0x004fea0003900000 */
[----:B------:R-:W2:Y:S02]  /*1380*/  @!P1 SYNCS.PHASECHK.TRANS64 P1, [R3+URZ+0x2d020], R6 ;  /* 0x02d02006030095a7 */ /* 0x000ea4000802007f */
[----:B--2---:R-:W-:Y:S05]  /*1390*/  @!P1 BRA `(.L_x_17) ;  /* 0xfffffffc00f09947 */ /* 0x004fea000383ffff */
[----:B------:R-:W-:Y:S05]  /*13a0*/  @P2 BRA `(.L_x_18) ;  /* 0x0000000000142947 */ /* 0x000fea0003800000 */
[----:B------:R-:W-:Y:S01]  /*13b0*/  ISETP.NE.AND P1, PT, R11, RZ, PT ;  /* 0x000000ff0b00720c */ /* 0x000fe20003f25270 */
[----:B-1----:R-:W-:-:S04]  /*13c0*/  IMAD.MOV.U32 R6, RZ, RZ, 0xa000 ;  /* 0x0000a000ff067424 */ /* 0x002fc800078e00ff */
[----:B------:R2:W-:Y:S08]  /*13d0*/  SYNCS.ARRIVE.TRANS64 RZ, [R3+URZ+0x2d000], R6 ;  /* 0x02d0000603ff79a7 */ /* 0x0005f0000800003f */
[----:B------:R-:W-:Y:S05]  /*13e0*/  @!P1 BRA `(.L_x_18) ;  /* 0x0000000000049947 */ /* 0x000fea0003800000 */
[----:B------:R-:W-:Y:S01]  /*13f0*/  BPT.TRAP 0x1 ;  /* 0x000000040000795c */ /* 0x000fe20000300000 */
.L_x_18:
[----:B------:R-:W-:Y:S01]  /*1400*/  IMAD R4, R5, 0xa000, R4 ;  /* 0x0000a00005047824 */ /* 0x000fe200078e0204 */
[----:B------:R-:W-:Y:S01]  /*1410*/  R2UR UR33, R3 ;  /* 0x00000000032172ca */ /* 0x000fe200000e0000 */
[----:B------:R-:W-:Y:S01]  /*1420*/  ULDC.64 UR4, c[0x0][0x198] ;  /* 0x0000660000047ab9 */ /* 0x000fe20000000a00 */
[----:B------:R-:W-:Y:S01]  /*1430*/  R2UR UR35, R9 ;  /* 0x00000000092372ca */ /* 0x000fe200000e0000 */
[----:B------:R-:W-:Y:S01]  /*1440*/  UIADD3 UR4, UP0, UR4, 0x1f0, URZ ;  /* 0x000001f004047890 */ /* 0x000fe2000ff1e03f */
[----:B------:R-:W-:Y:S01]  /*1450*/  R2UR UR8, R4 ;  /* 0x00000000040872ca */ /* 0x000fe200000e0000 */
[----:B------:R-:W-:Y:S01]  /*1460*/  UMOV UR6, 0x0 ;  /* 0x0000000000067882 */ /* 0x000fe20000000000 */
[----:B------:R-:W3:Y:S01]  /*1470*/  S2R R4, SR_CgaCtaId ;  /* 0x0000000000047919 */ /* 0x000ee20000008800 */
[----:B------:R-:W-:Y:S01]  /*1480*/  UIADD3.X UR5, URZ, UR5, URZ, UP0, !UPT ;  /* 0x000000053f057290 */ /* 0x000fe200087fe43f */
[----:B------:R-:W-:Y:S01]  /*1490*/  IADD3 R5, R5, 0x1, RZ ;  /* 0x0000000105057810 */ /* 0x000fe20007ffe0ff */
[----:B------:R-:W-:Y:S01]  /*14a0*/  UMOV UR7, 0x10000000 ;  /* 0x1000000000077882 */ /* 0x000fe20000000000 */
[----:B------:R-:W-:Y:S01]  /*14b0*/  UMOV UR34, URZ ;  /* 0x0000003f00227c82 */ /* 0x000fe20008000000 */
[----:B------:R-:W-:Y:S01]  /*14c0*/  UMOV UR36, UR52 ;  /* 0x0000003400247c82 */ /* 0x000fe20008000000 */
[----:B------:R-:W-:Y:S01]  /*14d0*/  UMOV UR37, UR53 ;  /* 0x0000003500257c82 */ /* 0x000fe20008000000 */
[----:B------:R-:W-:Y:S01]  /*14e0*/  UIADD3 UR33, UR33, 0x2d000, URZ ;  /* 0x0002d00021217890 */ /* 0x000fe2000fffe03f */
[----:B-12---:R-:W-:Y:S01]  /*14f0*/  MOV R3, 0x400 ;  /* 0x0000040000037802 */ /* 0x006fe20000000f00 */
[----:B------:R-:W-:Y:S01]  /*1500*/  USHF.L.U32 UR35, UR35, 0x7, URZ ;  /* 0x0000000723237899 */ /* 0x000fe2000800063f */
[C---:B------:R-:W-:Y:S01]  /*1510*/  ISETP.NE.AND P2, PT, R5.reuse, 0x4, PT ;  /* 0x000000040500780c */ /* 0x040fe20003f45270 */
[----:B------:R-:W-:Y:S01]  /*1520*/  UIADD3 UR32, UR8, 0x5000, URZ ;  /* 0x0000500008207890 */ /* 0x000fe2000fffe03f */
[C---:B------:R-:W-:Y:S01]  /*1530*/  ISETP.NE.AND P1, PT, R5.reuse, 0x4, PT ;  /* 0x000000040500780c */ /* 0x040fe20003f25270 */
[----:B------:R-:W-:Y:S01]  /*1540*/  UIADD3 UR24, UR8, 0x7000, URZ ;  /* 0x0000700008187890 */ /* 0x000fe2000fffe03f */
[----:B------:R-:W-:Y:S01]  /*1550*/  SEL R5, R5, RZ, P2 ;  /* 0x000000ff05057207 */ /* 0x000fe20001000000 */
[----:B------:R-:W-:Y:S01]  /*1560*/  UIADD3 UR48, UR8, 0x9000, URZ ;  /* 0x0000900008307890 */ /* 0x000fe2000fffe03f */
[----:B------:R-:W-:Y:S01]  /*1570*/  SEL R6, RZ, 0x1, !P1 ;  /* 0x00000001ff067807 */ /* 0x000fe20004800000 */
[----:B------:R-:W-:Y:S01]  /*1580*/  UIADD3 UR16, UR8, 0xb000, URZ ;  /* 0x0000b00008107890 */ /* 0x000fe2000fffe03f */
[----:B------:R-:W-:Y:S01]  /*1590*/  ISETP.NE.AND P3, PT, R0, RZ, PT ;  /* 0x000000ff0000720c */ /* 0x000fe20003f65270 */
        /* <DEDUP_REMOVED lines=22> */
[----:B---3--:R-:W-:-:S02]  /*1700*/  LEA R4, R4, R3, 0x18 ;  /* 0x0000000304047211 */ /* 0x008fc400078ec0ff */
[----:B------:R-:W-:-:S03]  /*1710*/  SHF.L.U32 R3, R6, 0x1f, RZ ;  /* 0x0000001f06037819 */ /* 0x000fc600000006ff */
[----:B------:R-:W-:Y:S01]  /*1720*/  IMAD R8, R5, 0x8, R4 ;  /* 0x0000000805087824 */ /* 0x000fe200078e0204 */
[----:B------:R1:W-:Y:S01]  /*1730*/  UTMALDG.4D [UR16], [UR4], desc[UR6] ;  /* 0x00000610040075b4 */ /* 0x0003e20008019000 */
[----:B------:R1:W-:Y:S02]  /*1740*/  UTMALDG.4D [UR8], [UR4], desc[UR6] ;  /* 0x00000608040075b4 */ /* 0x0003e40008019000 */
[----:B-1----:R-:W-:-:S03]  /*1750*/  NOP ;  /* 0x0000000000007918 */ /* 0x002fc60000000000 */
.L_x_19:
        /* <DEDUP_REMOVED lines=10> */
.L_x_20:
[----:B------:R-:W-:Y:S01]  /*1800*/  IMAD R4, R5, 0xa000, R4 ;  /* 0x0000a00005047824 */ /* 0x000fe200078e0204 */
[----:B------:R-:W-:Y:S01]  /*1810*/  R2UR UR33, R8 ;  /* 0x00000000082172ca */ /* 0x000fe200000e0000 */
[----:B------:R-:W-:Y:S01]  /*1820*/  ULDC.64 UR4, c[0x0][0x198] ;  /* 0x0000660000047ab9 */ /* 0x000fe20000000a00 */
[----:B------:R-:W-:Y:S01]  /*1830*/  R2UR UR35, R9 ;  /* 0x00000000092372ca */ /* 0x000fe200000e0000 */
        /* <DEDUP_REMOVED lines=11> */
[----:B------:R-:W-:Y:S01]  /*18f0*/  ISETP.NE.AND P1, PT, R5, 0x4, PT ;  /* 0x000000040500780c */ /* 0x000fe20003f25270 */
[----:B------:R-:W-:Y:S01]  /*1900*/  USHF.L.U32 UR35, UR35, 0x7, URZ ;  /* 0x0000000723237899 */ /* 0x000fe2000800063f */
[----:B------:R-:W-:Y:S01]  /*1910*/  IADD3 R9, R9, 0x1, RZ ;  /* 0x0000000109097810 */ /* 0x000fe20007ffe0ff */
[----:B------:R-:W-:Y:S01]  /*1920*/  UIADD3 UR32, UR8, 0x5000, URZ ;  /* 0x0000500008207890 */ /* 0x000fe2000fffe03f */
[----:B-12---:R-:W-:Y:S01]  /*1930*/  SEL R3, RZ, 0x1, P1 ;  /* 0x00000001ff037807 */ /* 0x006fe20000800000 */
[----:B------:R-:W-:Y:S01]  /*1940*/  UIADD3 UR24, UR8, 0x7000, URZ ;  /* 0x0000700008187890 */ /* 0x000fe2000fffe03f */
[----:B------:R-:W-:Y:S01]  /*1950*/  SEL R5, R5, RZ, P1 ;  /* 0x000000ff05057207 */ /* 0x000fe20000800000 */
[----:B------:R-:W-:Y:S01]  /*1960*/  UIADD3 UR48, UR8, 0x9000, URZ ;  /* 0x0000900008307890 */ /* 0x000fe2000fffe03f */
[----:B------:R-:W-:Y:S01]  /*1970*/  LOP3.LUT R6, R6, R3, RZ, 0x3c, !PT ;  /* 0x0000000306067212 */ /* 0x000fe200078e3cff */
[----:B------:R-:W-:-:S02]  /*1980*/  UIADD3 UR16, UR8, 0xb000, URZ ;  /* 0x0000b00008107890 */ /* 0x000fc4000fffe03f */
[----:B------:R-:W-:Y:S01]  /*1990*/  UIADD3 UR8, UR8, 0xd000, URZ ;  /* 0x0000d00008087890 */ /* 0x000fe2000fffe03f */
[----:B------:R1:W-:Y:S01]  /*19a0*/  UTMALDG.4D [UR32], [UR4], desc[UR6] ;  /* 0x00000620040075b4 */ /* 0x0003e20008019000 */
        /* <DEDUP_REMOVED lines=21> */
[----:B-1----:R-:W-:Y:S01]  /*1b00*/  NOP ;  /* 0x0000000000007918 */ /* 0x002fe20000000000 */
.L_x_16:
[----:B------:R-:W-:-:S05]  /*1b10*/  IMAD.SHL.U32 R8, R2, 0x2, RZ ;  /* 0x0000000202087824 */ /* 0x000fca00078e00ff */
[----:B------:R-:W-:-:S04]  /*1b20*/  LOP3.LUT R8, R8, 0xfffffffe, RZ, 0x3c, !PT ;  /* 0xfffffffe08087812 */ /* 0x000fc800078e3cff */
[----:B------:R-:W-:-:S07]  /*1b30*/  IADD3 R8, -R8, -0x6, RZ ;  /* 0xfffffffa08087810 */ /* 0x000fce0007ffe1ff */
.L_x_10:
[----:B------:R-:W-:Y:S05]  /*1b40*/  BSYNC B0 ;  /* 0x0000000000007941 */ /* 0x000fea0003800000 */
.L_x_9:
[----:B------:R-:W3:Y:S01]  /*1b50*/  S2R R11, SR_CgaCtaId ;  /* 0x00000000000b7919 */ /* 0x000ee20000008800 */
[----:B------:R-:W-:Y:S02]  /*1b60*/  MOV R2, 0x400 ;  /* 0x0000040000027802 */ /* 0x000fe40000000f00 */
[----:B-12---:R-:W-:Y:S02]  /*1b70*/  MOV R4, RZ ;  /* 0x000000ff00047202 */ /* 0x006fe40000000f00 */
[----:B------:R-:W-:Y:S02]  /*1b80*/  SHF.L.U32 R3, RZ, 0x1f, RZ ;  /* 0x0000001fff037819 */ /* 0x000fe400000006ff */
[----:B---3--:R-:W-:-:S07]  /*1b90*/  LEA R2, R11, R2, 0x18 ;  /* 0x000000020b027211 */ /* 0x008fce00078ec0ff */
.L_x_21:
[----:B-1----:R1:W2:Y:S02]  /*1ba0*/  SYNCS.PHASECHK.TRANS64.TRYWAIT P1, [R2+URZ+0x2d040], R3 ;  /* 0x02d04003020075a7 */ /* 0x0022a4000802017f */
[----:B--2---:R-:W-:Y:S05]  /*1bb0*/  @!P1 NANOSLEEP.SYNCS 0x989680 ;  /* 0x009896800000995d */ /* 0x004fea0003900000 */
[----:B------:R-:W2:Y:S02]  /*1bc0*/  @!P1 SYNCS.PHASECHK.TRANS64 P1, [R2+URZ+0x2d040], R3 ;  /* 0x02d04003020095a7 */ /* 0x000ea4000802007f */
[----:B--2---:R-:W-:Y:S05]  /*1bd0*/  @!P1 BRA `(.L_x_21) ;  /* 0xfffffffc00f09947 */ /* 0x004fea000383ffff */
[----:B------:R-:W2:Y:S01]  /*1be0*/  LDC R11, c[0x0][0x28c] ;  /* 0x0000a300ff0b7b82 */ /* 0x000ea20000000800 */
[----:B-1----:R-:W-:Y:S02]  /*1bf0*/  SHF.R.S32.HI R3, RZ, 0x1f, R0 ;  /* 0x0000001fff037819 */ /* 0x002fe40000011400 */
[----:B------:R-:W-:Y:S01]  /*1c00*/  SHF.L.U32 R17, RZ, 0x1f, RZ ;  /* 0x0000001fff117819 */ /* 0x000fe200000006ff */
[----:B--2---:R-:W-:Y:S01]  /*1c10*/  VIADD R12, R11, 0x7f ;  /* 0x0000007f0b0c7836 */ /* 0x004fe20000000000 */
[----:B------:R-:W-:-:S04]  /*1c20*/  LEA.HI R11, R3, R0, RZ, 0x5 ;  /* 0x00000000030b7211 */ /* 0x000fc800078f28ff */
[----:B------:R-:W-:Y:S02]  /*1c30*/  SHF.R.S32.HI R13, RZ, 0x1f, R12 ;  /* 0x0000001fff0d7819 */ /* 0x000fe4000001140c */
[----:B------:R-:W-:Y:S02]  /*1c40*/  SHF.R.S32.HI R11, RZ, 0x5, R11 ;  /* 0x00000005ff0b7819 */ /* 0x000fe4000001140b */
[----:B------:R-:W-:Y:S02]  /*1c50*/  LEA.HI R13, R13, R12, RZ, 0x7 ;  /* 0x0000000c0d0d7211 */ /* 0x000fe400078f38ff */
[----:B------:R-:W-:Y:S02]  /*1c60*/  LEA R11, R11, UR43, 0x4 ;  /* 0x0000002b0b0b7c11 */ /* 0x000fe4000f8e20ff */
[----:B------:R-:W-:-:S07]  /*1c70*/  SHF.R.S32.HI R15, RZ, 0x7, R13 ;  /* 0x00000007ff0f7819 */ /* 0x000fce000001140d */
.L_x_22:
[----:B-1----:R1:W2:Y:S02]  /*1c80*/  SYNCS.PHASECHK.TRANS64.TRYWAIT P1, [R2+URZ+0x2d000], R17 ;  /* 0x02d00011020075a7 */ /* 0x0022a4000802017f */
[----:B--2---:R-:W-:Y:S05]  /*1c90*/  @!P1 NANOSLEEP.SYNCS 0x989680 ;  /* 0x009896800000995d */ /* 0x004fea0003900000 */
[----:B------:R-:W2:Y:S02]  /*1ca0*/  @!P1 SYNCS.PHASECHK.TRANS64 P1, [R2+URZ+0x2d000], R17 ;  /* 0x02d00011020095a7 */ /* 0x000ea4000802007f */
[----:B--2---:R-:W-:Y:S05]  /*1cb0*/  @!P1 BRA `(.L_x_22) ;  /* 0xfffffffc00f09947 */ /* 0x004fea000383ffff */
[----:B------:R-:W-:Y:S01]  /*1cc0*/  LEA.HI R3, R3, R0, RZ, 0x2 ;  /* 0x0000000003037211 */ /* 0x000fe200078f10ff */
[----:B------:R-:W-:Y:S05]  /*1cd0*/  WARPSYNC.ALL ;  /* 0x0000000000007948 */ /* 0x000fea0003800000 */
[--C-:B------:R-:W-:Y:S02]  /*1ce0*/  SHF.R.S32.HI R12, RZ, 0x2, R3.reuse ;  /* 0x00000002ff0c7819 */ /* 0x100fe40000011403 */
[----:B------:R-:W-:Y:S02]  /*1cf0*/  SHF.R.S32.HI R13, RZ, 0x1f, R3 ;  /* 0x0000001fff0d7819 */ /* 0x000fe40000011403 */
[----:B------:R-:W-:-:S02]  /*1d00*/  LOP3.LUT R3, R3, 0x7ffffffc, RZ, 0xc0, !PT ;  /* 0x7ffffffc03037812 */ /* 0x000fc400078ec0ff */
[----:B------:R-:W-:Y:S02]  /*1d10*/  LEA.HI R13, R13, R12, RZ, 0x3 ;  /* 0x0000000c0d0d7211 */ /* 0x000fe400078f18ff */
[----:B------:R-:W-:Y:S02]  /*1d20*/  IADD3 R174, -R3, R0, RZ ;  /* 0x0000000003ae7210 */ /* 0x000fe40007ffe1ff */
[----:B------:R-:W-:Y:S02]  /*1d30*/  LOP3.LUT R3, R13, 0xfffffff8, RZ, 0xc0, !PT ;  /* 0xfffffff80d037812 */ /* 0x000fe400078ec0ff */
[----:B------:R-:W-:Y:S01]  /*1d40*/  VIMNMX R178, R15, R178, PT ;  /* 0x000000b20fb27248 */ /* 0x000fe20003fe0100 */
[----:B------:R-:W-:Y:S01]  /*1d50*/  IMAD.SHL.U32 R174, R174, 0x2, RZ ;  /* 0x00000002aeae7824 */ /* 0x000fe200078e00ff */
[----:B------:R-:W-:Y:S02]  /*1d60*/  IADD3 R3, R11, R12, -R3 ;  /* 0x0000000c0b037210 */ /* 0x000fe40007ffe803 */
[C---:B------:R-:W-:Y:S01]  /*1d70*/  R2UR UR22, R2.reuse ;  /* 0x00000000021672ca */ /* 0x040fe200000e0000 */
[----:B------:R-:W-:Y:S01]  /*1d80*/  WARPGROUP.ARRIVE ;  /* 0x00000000000079c5 */ /* 0x000fe20000000000 */
[----:B------:R-:W-:Y:S01]  /*1d90*/  R2UR UR4, R2 ;  /* 0x00000000020472ca */ /* 0x000fe200000e0000 */
[----:B------:R-:W-:Y:S01]  /*1da0*/  UMOV UR7, 0x80000020 ;  /* 0x8000002000077882 */ /* 0x000fe20000000000 */
[----:B------:R-:W-:Y:S01]  /*1db0*/  UMOV UR11, 0x80000020 ;  /* 0x80000020000b7882 */ /* 0x000fe20000000000 */
[----:B------:R-:W-:Y:S01]  /*1dc0*/  UMOV UR9, UR7 ;  /* 0x0000000700097c82 */ /* 0x000fe20008000000 */
[----:B------:R-:W-:Y:S01]  /*1dd0*/  IMAD.U32 R171, RZ, RZ, UR7 ;  /* 0x00000007ffab7e24 */ /* 0x000fe2000f8e00ff */
[----:B------:R-:W-:Y:S01]  /*1de0*/  UMOV UR7, 0x80000020 ;  /* 0x8000002000077882 */ /* 0x000fe20000000000 */
[----:B------:R-:W-:Y:S01]  /*1df0*/  UMOV UR57, 0x80000020 ;  /* 0x8000002000397882 */ /* 0x000fe20000000000 */
[----:B------:R-:W-:Y:S01]  /*1e00*/  IMAD.U32 R169, RZ, RZ, UR7 ;  /* 0x00000007ffa97e24 */ /* 0x000fe2000f8e00ff */
[----:B------:R-:W-:Y:S01]  /*1e10*/  UMOV UR59, 0x80000020 ;  /* 0x80000020003b7882 */ /* 0x000fe20000000000 */
[----:B------:R-:W-:Y:S01]  /*1e20*/  UMOV UR45, 0x80000020 ;  /* 0x80000020002d7882 */ /* 0x000fe20000000000 */
[----:B------:R-:W-:Y:S01]  /*1e30*/  UMOV UR47, 0x80000020 ;  /* 0x80000020002f7882 */ /* 0x000fe20000000000 */
[----:B------:R-:W-:Y:S01]  /*1e40*/  UIADD3 UR22, UR22, 0x5000, URZ ;  /* 0x0000500016167890 */ /* 0x000fe2000fffe03f */
[C---:B------:R-:W-:Y:S01]  /*1e50*/  IADD3 R88, R174.reuse, 0x8, RZ ;  /* 0x00000008ae587810 */ /* 0x040fe20007ffe0ff */
[----:B------:R-:W-:Y:S01]  /*1e60*/  USHF.R.U32.HI UR4, URZ, 0x4, UR4 ;  /* 0x000000043f047899 */ /* 0x000fe20008011604 */
[C---:B------:R-:W-:Y:S01]  /*1e70*/  ISETP.GE.AND P1, PT, R3.reuse, R174, PT ;  /* 0x000000ae0300720c */ /* 0x040fe20003f26270 */
[----:B------:R-:W-:Y:S01]  /*1e80*/  USHF.R.U32.HI UR22, URZ, 0x4, UR22 ;  /* 0x000000043f167899 */ /* 0x000fe20008011616 */
[C---:B------:R-:W-:Y:S01]  /*1e90*/  ISETP.GE.AND P2, PT, R3.reuse, R88, PT ;  /* 0x000000580300720c */ /* 0x040fe20003f46270 */
[----:B------:R-:W-:Y:S01]  /*1ea0*/  ULOP3.LUT UR4, UR4, 0x3fff, URZ, 0xc0, !UPT ;  /* 0x00003fff04047892 */ /* 0x000fe2000f8ec03f */
[C---:B------:R-:W-:Y:S01]  /*1eb0*/  VIADD R88, R174.reuse, 0x11 ;  /* 0x00000011ae587836 */ /* 0x040fe20000000000 */
[----:B------:R-:W-:Y:S01]  /*1ec0*/  ULOP3.LUT UR22, UR22, 0x3fff, URZ, 0xc0, !UPT ;  /* 0x00003fff16167892 */ /* 0x000fe2000f8ec03f */
[C---:B------:R-:W-:Y:S01]  /*1ed0*/  ISETP.GT.AND P6, PT, R3.reuse, R174, PT ;  /* 0x000000ae0300720c */ /* 0x040fe20003fc4270 */
[----:B------:R-:W-:Y:S01]  /*1ee0*/  ULOP3.LUT UR4, UR4, 0x10000, URZ, 0xfc, !UPT ;  /* 0x0001000004047892 */ /* 0x000fe2000f8efc3f */
[C---:B------:R-:W-:Y:S01]  /*1ef0*/  VIADD R90, R174.reuse, 0x9 ;  /* 0x00000009ae5a7836 */ /* 0x040fe20000000000 */
[----:B------:R-:W-:Y:S01]  /*1f00*/  ULOP3.LUT UR23, UR22, 0x10000, URZ, 0xfc, !UPT ;  /* 0x0001000016177892 */ /* 0x000fe2000f8efc3f */
[C---:B------:R-:W-:Y:S01]  /*1f10*/  ISETP.GE.AND P5, PT, R3.reuse, R88, PT ;  /* 0x000000580300720c */ /* 0x040fe20003fa6270 */
[----:B------:R-:W-:Y:S01]  /*1f20*/  UIADD3 UR5, UR4, 0x2, URZ ;  /* 0x0000000204057890 */ /* 0x000fe2000fffe03f */
[C---:B------:R-:W-:Y:S01]  /*1f30*/  IADD3 R88, R174.reuse, 0x18, RZ ;  /* 0x00000018ae587810 */ /* 0x040fe20007ffe0ff */
[----:B------:R-:W-:Y:S01]  /*1f40*/  UIADD3 UR56, UR4, 0x302, URZ ;  /* 0x0000030204387890 */ /* 0x000fe2000fffe03f */
[C---:B------:R-:W-:Y:S01]  /*1f50*/  ISETP.GE.AND P3, PT, R3.reuse, R90, PT ;  /* 0x0000005a0300720c */ /* 0x040fe20003f66270 */
[----:B------:R-:W-:Y:S01]  /*1f60*/  UMOV UR6, UR4 ;  /* 0x0000000400067c82 */ /* 0x000fe20008000000 */
[----:B------:R-:W-:Y:S01]  /*1f70*/  UMOV UR10, UR23 ;  /* 0x00000017000a7c82 */ /* 0x000fe20008000000 */
[----:B------:R-:W-:Y:S01]  /*1f80*/  UMOV UR8, UR6 ;  /* 0x0000000600087c82 */ /* 0x000fe20008000000 */
[----:B------:R-:W-:Y:S01]  /*1f90*/  MOV R170, UR6 ;  /* 0x0000000600aa7c02 */ /* 0x000fe20008000f00 */
[----:B------:R-:W-:Y:S01]  /*1fa0*/  HGMMA.64x128x16.F32.BF16 R24, gdesc[UR8], RZ, !UPT, gsb0 ;  /* 0x01e00000081879f0 */ /* 0x000fe2000c0018ff */
[----:B------:R-:W-:Y:S01]  /*1fb0*/  UIADD3 UR10, UR23, 0x2, URZ ;  /* 0x00000002170a7890 */ /* 0x000fe2000fffe03f */
[C---:B------:R-:W-:Y:S01]  /*1fc0*/  IADD3 R11, R3.reuse, 0x8, RZ ;  /* 0x00000008030b7810 */ /* 0x040fe20007ffe0ff */
[----:B------:R-:W-:Y:S01]  /*1fd0*/  UMOV UR6, UR5 ;  /* 0x0000000500067c82 */ /* 0x000fe20008000000 */
[----:B------:R-:W-:Y:S01]  /*1fe0*/  UMOV UR9, UR7 ;  /* 0x0000000700097c82 */ /* 0x000fe20008000000 */
[----:B------:R-:W-:Y:S01]  /*1ff0*/  UMOV UR8, UR6 ;  /* 0x0000000600087c82 */ /* 0x000fe20008000000 */
[----:B------:R-:W-:Y:S01]  /*2000*/  UMOV UR11, 0x80000020 ;  /* 0x80000020000b7882 */ /* 0x000fe20000000000 */
[----:B------:R-:W-:Y:S01]  /*2010*/  UIADD3 UR5, UR4, 0x100, URZ ;  /* 0x0000010004057890 */ /* 0x000fe2000fffe03f */
[----:B------:R-:W-:Y:S01]  /*2020*/  MOV R168, UR6 ;  /* 0x0000000600a87c02 */ /* 0x000fe20008000f00 */
[----:B------:R-:W-:Y:S01]  /*2030*/  UMOV UR7, 0x80000020 ;  /* 0x8000002000077882 */ /* 0x000fe20000000000 */
[----:B------:R-:W-:Y:S01]  /*2040*/  UIADD3 UR58, UR23, 0x602, URZ ;  /* 0x00000602173a7890 */ /* 0x000fe2000fffe03f */
[----:B------:R-:W-:Y:S01]  /*2050*/  IMAD.U32 R23, RZ, RZ, UR7 ;  /* 0x00000007ff177e24 */ /* 0x000fe2000f8e00ff */
[----:B------:R-:W-:Y:S01]  /*2060*/  UIADD3 UR44, UR4, 0x400, URZ ;  /* 0x00000400042c7890 */ /* 0x000fe2000fffe03f */
[C---:B------:R-:W-:Y:S01]  /*2070*/  IADD3 R92, R174.reuse, 0x10, RZ ;  /* 0x00000010ae5c7810 */ /* 0x040fe20007ffe0ff */
[----:B------:R-:W-:Y:S01]  /*2080*/  UMOV UR6, UR5 ;  /* 0x0000000500067c82 */ /* 0x000fe20008000000 */
[----:B------:R-:W-:Y:S01]  /*2090*/  UIADD3 UR5, UR4, 0x102, URZ ;  /* 0x0000010204057890 */ /* 0x000fe2000fffe03f */
[----:B------:R-:W-:Y:S01]  /*20a0*/  MOV R22, UR6 ;  /* 0x0000000600167c02 */ /* 0x000fe20008000f00 */
[----:B------:R-:W-:Y:S01]  /*20b0*/  UIADD3 UR46, UR23, 0x800, URZ ;  /* 0x00000800172e7890 */ /* 0x000fe2000fffe03f */
[----:B------:R-:W-:Y:S01]  /*20c0*/  IADD3 R90, R174, 0x20, RZ ;  /* 0x00000020ae5a7810 */ /* 0x000fe20007ffe0ff */
[----:B------:R-:W-:Y:S01]  /*20d0*/  IMAD.MOV.U32 R175, RZ, RZ, 0x2 ;  /* 0x00000002ffaf7424 */ /* 0x000fe200078e00ff */
[----:B------:R-:W-:Y:S01]  /*20e0*/  ISETP.GE.AND P4, PT, R3, R92, PT ;  /* 0x0000005c0300720c */ /* 0x000fe20003f86270 */
[----:B------:R-:W-:-:S02]  /*20f0*/  WARPGROUP.DEPBAR.LE gsb0, 0x0 ;  /* 0x00008000000079c5 */ /* 0x000fc40000010000 */
[----:B------:R-:W-:-:S06]  /*2100*/  WARPGROUP.ARRIVE ;  /* 0x00000000000079c5 */ /* 0x000fcc0000000000 */
[----:B------:R-:W-:Y:S01]  /*2110*/  HGMMA.64x128x16.F32.BF16 R24, gdesc[UR8], R24, gsb0 ;  /* 0x01e00000081879f0 */ /* 0x000fe20008001818 */
[----:B------:R-:W-:Y:S01]  /*2120*/  UIADD3 UR10, UR23, 0x200, URZ ;  /* 0x00000200170a7890 */ /* 0x000fe2000fffe03f */
[----:B------:R-:W-:Y:S01]  /*2130*/  UMOV UR8, UR6 ;  /* 0x0000000600087c82 */ /* 0x000fe20008000000 */
[----:B------:R-:W-:Y:S01]  /*2140*/  UMOV UR9, UR7 ;  /* 0x0000000700097c82 */ /* 0x000fe20008000000 */
[----:B------:R-:W-:Y:S01]  /*2150*/  UMOV UR11, 0x80000020 ;  /* 0x80000020000b7882 */ /* 0x000fe20000000000 */
[----:B------:R-:W-:Y:S01]  /*2160*/  UMOV UR6, UR5 ;  /* 0x0000000500067c82 */ /* 0x000fe20008000000 */
[----:B------:R-:W-:Y:S01]  /*2170*/  UMOV UR7, 0x80000020 ;  /* 0x8000002000077882 */ /* 0x000fe20000000000 */
[----:B------:R-:W-:Y:S01]  /*2180*/  UIADD3 UR5, UR4, 0x200, URZ ;  /* 0x0000020004057890 */ /* 0x000fe2000fffe03f */
[----:B------:R-:W-:Y:S01]  /*2190*/  MOV R20, UR6 ;  /* 0x0000000600147c02 */ /* 0x000fe20008000f00 */
[----:B------:R-:W-:Y:S01]  /*21a0*/  IMAD.U32 R21, RZ, RZ, UR7 ;  /* 0x00000007ff157e24 */ /* 0x000fe2000f8e00ff */
        /* <DEDUP_REMOVED lines=24> */
[----:B------:R-:W-:Y:S01]  /*2330*/  UIADD3 UR4, UR4, 0x402, URZ ;  /* 0x0000040204047890 */ /* 0x000fe2000fffe03f */
        /* <DEDUP_REMOVED lines=9> */
[----:B------:R-:W-:Y:S01]  /*23d0*/  MOV R12, UR6 ;  /* 0x00000006000c7c02 */ /* 0x000fe20008000f00 */
[----:B------:R-:W-:Y:S01]  /*23e0*/  IMAD.U32 R13, RZ, RZ, UR7 ;  /* 0x00000007ff0d7e24 */ /* 0x000fe2000f8e00ff */
[----:B------:R-:W-:Y:S01]  /*23f0*/  UMOV UR5, 0x80000020 ;  /* 0x8000002000057882 */ /* 0x000fe20000000000 */
[----:B------:R-:W-:-:S02]  /*2400*/  WARPGROUP.DEPBAR.LE gsb0, 0x0 ;  /* 0x00008000000079c5 */ /* 0x000fc40000010000 */
[----:B------:R-:W-:-:S06]  /*2410*/  WARPGROUP.ARRIVE ;  /* 0x00000000000079c5 */ /* 0x000fcc0000000000 */
[----:B------:R-:W-:Y:S01]  /*2420*/  HGMMA.64x128x16.F32.BF16 R24, gdesc[UR8], R24, gsb0 ;  /* 0x01e00000081879f0 */ /* 0x000fe20008001818 */
[----:B------:R-:W-:Y:S01]  /*2430*/  UIADD3 UR10, UR23, 0x600, URZ ;  /* 0x00000600170a7890 */ /* 0x000fe2000fffe03f */
[----:B------:R-:W-:Y:S01]  /*2440*/  UMOV UR8, UR6 ;  /* 0x0000000600087c82 */ /* 0x000fe20008000000 */
[----:B------:R-:W-:Y:S01]  /*2450*/  UMOV UR9, UR7 ;  /* 0x0000000700097c82 */ /* 0x000fe20008000000 */
[----:B------:R-:W-:Y:S01]  /*2460*/  UMOV UR11, 0x80000020 ;  /* 0x80000020000b7882 */ /* 0x000fe20000000000 */
[----:B------:R-:W-:Y:S01]  /*2470*/  UIADD3 UR6, UR23, 0x802, URZ ;  /* 0x0000080217067890 */ /* 0x000fe2000fffe03f */
[----:B------:R-:W-:Y:S01]  /*2480*/  UMOV UR7, 0x80000020 ;  /* 0x8000002000077882 */ /* 0x000fe20000000000 */
[----:B------:R-:W-:Y:S02]  /*2490*/  WARPGROUP.DEPBAR.LE gsb0, 0x0 ;  /* 0x00008000000079c5 */ /* 0x000fe40000010000 */
[----:B------:R-:W-:-:S06]  /*24a0*/  WARPGROUP.ARRIVE ;  /* 0x00000000000079c5 */ /* 0x000fcc0000000000 */
[----:B------:R-:W-:Y:S03]  /*24b0*/  HGMMA.64x128x16.F32.BF16 R24, gdesc[UR8], R24, gsb0 ;  /* 0x01e00000081879f0 */ /* 0x000fe60008001818 */
[----:B------:R-:W-:Y:S02]  /*24c0*/  WARPGROUP.DEPBAR.LE gsb0, 0x0 ;  /* 0x00008000000079c5 */ /* 0x000fe40000010000 */
[----:B------:R-:W-:-:S07]  /*24d0*/  WARPGROUP.ARRIVE ;  /* 0x00000000000079c5 */ /* 0x000fce0000000000 */
[----:B------:R-:W-:Y:S03]  /*24e0*/  HGMMA.64x128x16.F32.BF16 R24, gdesc[UR56], R24, gsb0 ;  /* 0x01e00000381879f0 */ /* 0x000fe60008001818 */
[----:B------:R-:W-:Y:S02]  /*24f0*/  WARPGROUP.DEPBAR.LE gsb0, 0x0 ;  /* 0x00008000000079c5 */ /* 0x000fe40000010000 */
[----:B------:R-:W-:-:S07]  /*2500*/  WARPGROUP.ARRIVE ;  /* 0x00000000000079c5 */ /* 0x000fce0000000000 */
[----:B------:R-:W-:Y:S03]  /*2510*/  HGMMA.64x128x16.F32.BF16 R24, gdesc[UR44], R24, gsb0 ;  /* 0x01e000002c1879f0 */ /* 0x000fe60008001818 */
[----:B------:R-:W-:Y:S02]  /*2520*/  WARPGROUP.DEPBAR.LE gsb0, 0x0 ;  /* 0x00008000000079c5 */ /* 0x000fe40000010000 */
[----:B------:R-:W-:-:S07]  /*2530*/  WARPGROUP.ARRIVE ;  /* 0x00000000000079c5 */ /* 0x000fce0000000000 */
[----:B------:R-:W-:Y:S01]  /*2540*/  HGMMA.64x128x16.F32.BF16 R24, gdesc[UR4], R24, gsb0 ;  /* 0x01e00000041879f0 */ /* 0x000fe20008001818 */
[----:B------:R-:W-:Y:S01]  /*2550*/  ULDC UR6, c[0x0][0x604] ;  /* 0x0001810000067ab9 */ /* 0x000fe20000000800 */
[----:B------:R-:W-:Y:S01]  /*2560*/  ULDC UR7, c[0x0][0x604] ;  /* 0x0001810000077ab9 */ /* 0x000fe20000000800 */
[----:B------:R-:W-:Y:S02]  /*2570*/  WARPGROUP.DEPBAR.LE gsb0, 0x0 ;  /* 0x00008000000079c5 */ /* 0x000fe40000010000 */
[----:B------:R-:W-:Y:S02]  /*2580*/  FSEL R24, R24, -INF , P1 ;  /* 0xff80000018187808 */ /* 0x000fe40000800000 */
[----:B------:R-:W-:Y:S02]  /*2590*/  FSEL R30, R30, -INF , P1 ;  /* 0xff8000001e1e7808 */ /* 0x000fe40000800000 */
[----:B------:R-:W-:Y:S01]  /*25a0*/  ISETP.GE.AND P1, PT, R3, R88, PT ;  /* 0x000000580300720c */ /* 0x000fe20003f26270 */
[----:B------:R-:W-:Y:S01]  /*25b0*/  VIADD R88, R174, 0x19 ;  /* 0x00000019ae587836 */ /* 0x000fe20000000000 */
[----:B------:R-:W-:-:S02]  /*25c0*/  FSEL R25, R25, -INF , P6 ;  /* 0xff80000019197808 */ /* 0x000fc40003000000 */
[----:B------:R-:W-:Y:S02]  /*25d0*/  FSEL R31, R31, -INF , P6 ;  /* 0xff8000001f1f7808 */ /* 0x000fe40003000000 */
[----:B------:R-:W-:Y:S01]  /*25e0*/  ISETP.GE.AND P6, PT, R3, R88, PT ;  /* 0x000000580300720c */ /* 0x000fe20003fc6270 */
[----:B------:R-:W-:Y:S01]  /*25f0*/  VIADD R88, R174, 0x21 ;  /* 0x00000021ae587836 */ /* 0x000fe20000000000 */
[----:B------:R-:W-:Y:S02]  /*2600*/  FSEL R36, R36, -INF , P1 ;  /* 0xff80000024247808 */ /* 0x000fe40000800000 */
[----:B------:R-:W-:Y:S02]  /*2610*/  FSEL R42, R42, -INF , P1 ;  /* 0xff8000002a2a7808 */ /* 0x000fe40000800000 */
[----:B------:R-:W-:Y:S02]  /*2620*/  FSEL R37, R37, -INF , P6 ;  /* 0xff80000025257808 */ /* 0x000fe40003000000 */
[----:B------:R-:W-:-:S02]  /*2630*/  FSEL R43, R43, -INF , P6 ;  /* 0xff8000002b2b7808 */ /* 0x000fc40003000000 */
[----:B------:R-:W-:Y:S02]  /*2640*/  FSEL R28, R28, -INF , P2 ;  /* 0xff8000001c1c7808 */ /* 0x000fe40001000000 */
[----:B------:R-:W-:Y:S02]  /*2650*/  FSEL R34, R34, -INF , P2 ;  /* 0xff80000022227808 */ /* 0x000fe40001000000 */
[CC--:B------:R-:W-:Y:S02]  /*2660*/  ISETP.GE.AND P1, PT, R11.reuse, R174.reuse, PT ;  /* 0x000000ae0b00720c */ /* 0x0c0fe40003f26270 */
[----:B------:R-:W-:Y:S02]  /*2670*/  ISETP.GT.AND P6, PT, R11, R174, PT ;  /* 0x000000ae0b00720c */ /* 0x000fe40003fc4270 */
[----:B------:R-:W-:Y:S02]  /*2680*/  ISETP.GE.AND P2, PT, R3, R90, PT ;  /* 0x0000005a0300720c */ /* 0x000fe40003f46270 */
[----:B------:R-:W-:-:S02]  /*2690*/  IADD3 R90, R174, 0x28, RZ ;  /* 0x00000028ae5a7810 */ /* 0x000fc40007ffe0ff */
[----:B------:R-:W-:Y:S02]  /*26a0*/  FSEL R26, R26, -INF , P1 ;  /* 0xff8000001a1a7808 */ /* 0x000fe40000800000 */
[----:B------:R-:W-:Y:S02]  /*26b0*/  FSEL R27, R27, -INF , P6 ;  /* 0xff8000001b1b7808 */ /* 0x000fe40003000000 */
[----:B------:R-:W-:Y:S02]  /*26c0*/  FSEL R32, R32, -INF , P4 ;  /* 0xff80000020207808 */ /* 0x000fe40002000000 */
[----:B------:R-:W-:Y:S02]  /*26d0*/  FSEL R38, R38, -INF , P4 ;  /* 0xff80000026267808 */ /* 0x000fe40002000000 */
[----:B------:R-:W-:Y:S02]  /*26e0*/  ISETP.GE.AND P4, PT, R3, R90, PT ;  /* 0x0000005a0300720c */ /* 0x000fe40003f86270 */
[----:B------:R-:W-:-:S02]  /*26f0*/  IADD3 R90, R174, 0x31, RZ ;  /* 0x00000031ae5a7810 */ /* 0x000fc40007ffe0ff */
[----:B-1----:R-:W-:Y:S02]  /*2700*/  FMNMX R17, R26, R27, !PT ;  /* 0x0000001b1a117209 */ /* 0x002fe40007800000 */
[----:B------:R-:W-:Y:S02]  /*2710*/  ISETP.GE.AND P1, PT, R3, R90, PT ;  /* 0x0000005a0300720c */ /* 0x000fe40003f26270 */
[----:B------:R-:W-:Y:S02]  /*2720*/  FMNMX R90, R30, R17, !PT ;  /* 0x000000111e5a7209 */ /* 0x000fe40007800000 */
[----:B------:R-:W-:Y:S02]  /*2730*/  FSEL R29, R29, -INF , P3 ;  /* 0xff8000001d1d7808 */ /* 0x000fe40001800000 */
[----:B------:R-:W-:Y:S02]  /*2740*/  FMNMX R17, R31, R90, !PT ;  /* 0x0000005a1f117209 */ /* 0x000fe40007800000 */
[----:B------:R-:W-:-:S02]  /*2750*/  FSEL R35, R35, -INF , P3 ;  /* 0xff80000023237808 */ /* 0x000fc40001800000 */
[----:B------:R-:W-:Y:S01]  /*2760*/  ISETP.GE.AND P3, PT, R3, R88, PT ;  /* 0x000000580300720c */ /* 0x000fe20003f66270 */
[----:B------:R-:W-:Y:S01]  /*2770*/  VIADD R88, R174, 0x29 ;  /* 0x00000029ae587836 */ /* 0x000fe20000000000 */
[----:B------:R-:W-:Y:S02]  /*2780*/  FMNMX R90, R34, R17, !PT ;  /* 0x00000011225a7209 */ /* 0x000fe40007800000 */
[----:B------:R-:W-:Y:S02]  /*2790*/  FSEL R33, R33, -INF , P5 ;  /* 0xff80000021217808 */ /* 0x000fe40002800000 */
[----:B------:R-:W-:Y:S02]  /*27a0*/  FSEL R39, R39, -INF , P5 ;  /* 0xff80000027277808 */ /* 0x000fe40002800000 */
[----:B------:R-:W-:Y:S01]  /*27b0*/  ISETP.GE.AND P5, PT, R3, R88, PT ;  /* 0x000000580300720c */ /* 0x000fe20003fa6270 */
[----:B------:R-:W-:Y:S01]  /*27c0*/  VIADD R88, R174, 0x30 ;  /* 0x00000030ae587836 */ /* 0x000fe20000000000 */
[----:B------:R-:W-:-:S02]  /*27d0*/  FMNMX R17, R35, R90, !PT ;  /* 0x0000005a23117209 */ /* 0x000fc40007800000 */
[----:B------:R-:W-:Y:S02]  /*27e0*/  FSEL R40, R40, -INF , P2 ;  /* 0xff80000028287808 */ /* 0x000fe40001000000 */
[----:B------:R-:W-:Y:S02]  /*27f0*/  FMNMX R90, R38, R17, !PT ;  /* 0x00000011265a7209 */ /* 0x000fe40007800000 */
[----:B------:R-:W-:Y:S01]  /*2800*/  ISETP.GE.AND P6, PT, R3, R88, PT ;  /* 0x000000580300720c */ /* 0x000fe20003fc6270 */
[----:B------:R-:W-:Y:S01]  /*2810*/  VIADD R88, R174, 0x38 ;  /* 0x00000038ae587836 */ /* 0x000fe20000000000 */
[----:B------:R-:W-:Y:S02]  /*2820*/  FMNMX R17, R39, R90, !PT ;  /* 0x0000005a27117209 */ /* 0x000fe40007800000 */
[----:B------:R-:W-:Y:S02]  /*2830*/  FSEL R46, R46, -INF , P2 ;  /* 0xff8000002e2e7808 */ /* 0x000fe40001000000 */
[----:B------:R-:W-:-:S02]  /*2840*/  ISETP.GE.AND P2, PT, R3, R88, PT ;  /* 0x000000580300720c */ /* 0x000fc40003f46270 */
[----:B------:R-:W-:Y:S02]  /*2850*/  FMNMX R90, R42, R17, !PT ;  /* 0x000000112a5a7209 */ /* 0x000fe40007800000 */
[C---:B------:R-:W-:Y:S02]  /*2860*/  IADD3 R88, R174.reuse, 0x39, RZ ;  /* 0x00000039ae587810 */ /* 0x040fe40007ffe0ff */
[----:B------:R-:W-:Y:S02]  /*2870*/  FSEL R41, R41, -INF , P3 ;  /* 0xff80000029297808 */ /* 0x000fe40001800000 */
[----:B------:R-:W-:Y:S02]  /*2880*/  FSEL R47, R47, -INF , P3 ;  /* 0xff8000002f2f7808 */ /* 0x000fe40001800000 */
[----:B------:R-:W-:Y:S02]  /*2890*/  FMNMX R17, R43, R90, !PT ;  /* 0x0000005a2b117209 */ /* 0x000fe40007800000 */
[----:B------:R-:W-:Y:S01]  /*28a0*/  ISETP.GE.AND P3, PT, R3, R88, PT ;  /* 0x000000580300720c */ /* 0x000fe20003f66270 */
[----:B------:R-:W-:Y:S01]  /*28b0*/  VIADD R88, R174, 0x40 ;  /* 0x00000040ae587836 */ /* 0x000fe20000000000 */
[----:B------:R-:W-:-:S02]  /*28c0*/  FMNMX R90, R46, R17, !PT ;  /* 0x000000112e5a7209 */ /* 0x000fc40007800000 */
[----:B------:R-:W-:Y:S02]  /*28d0*/  FSEL R44, R44, -INF , P4 ;  /* 0xff8000002c2c7808 */ /* 0x000fe40002000000 */
[----:B------:R-:W-:Y:S02]  /*28e0*/  FSEL R50, R50, -INF , P4 ;  /* 0xff80000032327808 */ /* 0x000fe40002000000 */
[----:B------:R-:W-:Y:S02]  /*28f0*/  ISETP.GE.AND P4, PT, R3, R88, PT ;  /* 0x000000580300720c */ /* 0x000fe40003f86270 */
[----:B------:R-:W-:Y:S02]  /*2900*/  IADD3 R88, R174, 0x41, RZ ;  /* 0x00000041ae587810 */ /* 0x000fe40007ffe0ff */
[----:B------:R-:W-:Y:S02]  /*2910*/  FMNMX R17, R47, R90, !PT ;  /* 0x0000005a2f117209 */ /* 0x000fe40007800000 */
[----:B------:R-:W-:-:S02]  /*2920*/  FSEL R45, R45, -INF , P5 ;  /* 0xff8000002d2d7808 */ /* 0x000fc40002800000 */
[----:B------:R-:W-:Y:S02]  /*2930*/  FSEL R51, R51, -INF , P5 ;  /* 0xff80000033337808 */ /* 0x000fe40002800000 */
[----:B------:R-:W-:Y:S01]  /*2940*/  ISETP.GE.AND P5, PT, R3, R88, PT ;  /* 0x000000580300720c */ /* 0x000fe20003fa6270 */
[----:B------:R-:W-:Y:S01]  /*2950*/  VIADD R88, R174, 0x48 ;  /* 0x00000048ae587836 */ /* 0x000fe20000000000 */
[----:B------:R-:W-:Y:S02]  /*2960*/  FMNMX R90, R50, R17, !PT ;  /* 0x00000011325a7209 */ /* 0x000fe40007800000 */
[----:B------:R-:W-:Y:S02]  /*2970*/  FSEL R54, R54, -INF , P6 ;  /* 0xff80000036367808 */ /* 0x000fe40003000000 */
[----:B------:R-:W-:Y:S02]  /*2980*/  FMNMX R89, R51, R90, !PT ;  /* 0x0000005a33597209 */ /* 0x000fe40007800000 */
[----:B------:R-:W-:-:S02]  /*2990*/  FSEL R48, R48, -INF , P6 ;  /* 0xff80000030307808 */ /* 0x000fc40003000000 */
[----:B------:R-:W-:Y:S02]  /*29a0*/  ISETP.GE.AND P6, PT, R3, R88, PT ;  /* 0x000000580300720c */ /* 0x000fe40003fc6270 */
[----:B------:R-:W-:Y:S02]  /*29b0*/  FMNMX R17, R24, R25, !PT ;  /* 0x0000001918117209 */ /* 0x000fe40007800000 */
[----:B------:R-:W-:Y:S02]  /*29c0*/  IADD3 R88, R174, 0x49, RZ ;  /* 0x00000049ae587810 */ /* 0x000fe40007ffe0ff */
[----:B------:R-:W-:Y:S02]  /*29d0*/  FSEL R55, R55, -INF , P1 ;  /* 0xff80000037377808 */ /* 0x000fe40000800000 */
[----:B------:R-:W-:Y:S02]  /*29e0*/  FMNMX R92, R54, R89, !PT ;  /* 0x00000059365c7209 */ /* 0x000fe40007800000 */
[----:B------:R-:W-:-:S02]  /*29f0*/  FSEL R49, R49, -INF , P1 ;  /* 0xff80000031317808 */ /* 0x000fc40000800000 */
[----:B------:R-:W-:Y:S02]  /*2a00*/  FMNMX R90, R28, R17, !PT ;  /* 0x000000111c5a7209 */ /* 0x000fe40007800000 */
[----:B------:R-:W-:Y:S01]  /*2a10*/  ISETP.GE.AND P1, PT, R3, R88, PT ;  /* 0x000000580300720c */ /* 0x000fe20003f26270 */
[----:B------:R-:W-:Y:S01]  /*2a20*/  VIADD R88, R174, 0x50 ;  /* 0x00000050ae587836 */ /* 0x000fe20000000000 */
[----:B------:R-:W-:Y:S02]  /*2a30*/  FSEL R58, R58, -INF , P2 ;  /* 0xff8000003a3a7808 */ /* 0x000fe40001000000 */
[----:B------:R-:W-:Y:S02]  /*2a40*/  FMNMX R89, R55, R92, !PT ;  /* 0x0000005c37597209 */ /* 0x000fe40007800000 */
[----:B------:R-:W-:Y:S02]  /*2a50*/  FMNMX R17, R29, R90, !PT ;  /* 0x0000005a1d117209 */ /* 0x000fe40007800000 */
[----:B------:R-:W-:-:S02]  /*2a60*/  FSEL R52, R52, -INF , P2 ;  /* 0xff80000034347808 */ /* 0x000fc40001000000 */
[----:B------:R-:W-:Y:S02]  /*2a70*/  FSEL R59, R59, -INF , P3 ;  /* 0xff8000003b3b7808 */ /* 0x000fe40001800000 */
[----:B------:R-:W-:Y:S02]  /*2a80*/  FMNMX R92, R58, R89, !PT ;  /* 0x000000593a5c7209 */ /* 0x000fe40007800000 */
[----:B------:R-:W-:Y:S02]  /*2a90*/  ISETP.GE.AND P2, PT, R3, R88, PT ;  /* 0x000000580300720c */ /* 0x000fe40003f46270 */
[----:B------:R-:W-:Y:S02]  /*2aa0*/  IADD3 R88, R174, 0x51, RZ ;  /* 0x00000051ae587810 */ /* 0x000fe40007ffe0ff */
[----:B------:R-:W-:Y:S02]  /*2ab0*/  FMNMX R90, R32, R17, !PT ;  /* 0x00000011205a7209 */ /* 0x000fe40007800000 */
[----:B------:R-:W-:-:S02]  /*2ac0*/  FSEL R62, R62, -INF , P4 ;  /* 0xff8000003e3e7808 */ /* 0x000fc40002000000 */
[----:B------:R-:W-:Y:S02]  /*2ad0*/  FMNMX R89, R59, R92, !PT ;  /* 0x0000005c3b597209 */ /* 0x000fe40007800000 */
[----:B------:R-:W-:Y:S02]  /*2ae0*/  FSEL R53, R53, -INF , P3 ;  /* 0xff80000035357808 */ /* 0x000fe40001800000 */
[----:B------:R-:W-:Y:S01]  /*2af0*/  ISETP.GE.AND P3, PT, R3, R88, PT ;  /* 0x000000580300720c */ /* 0x000fe20003f66270 */
[----:B------:R-:W-:Y:S01]  /*2b00*/  VIADD R88, R174, 0x58 ;  /* 0x00000058ae587836 */ /* 0x000fe20000000000 */
[----:B------:R-:W-:Y:S02]  /*2b10*/  FMNMX R17, R33, R90, !PT ;  /* 0x0000005a21117209 */ /* 0x000fe40007800000 */
[----:B------:R-:W-:Y:S02]  /*2b20*/  FSEL R63, R63, -INF , P5 ;  /* 0xff8000003f3f7808 */ /* 0x000fe40002800000 */
[----:B------:R-:W-:-:S02]  /*2b30*/  FMNMX R92, R62, R89, !PT ;  /* 0x000000593e5c7209 */ /* 0x000fc40007800000 */
[----:B------:R-:W-:Y:S02]  /*2b40*/  FMNMX R90, R36, R17, !PT ;  /* 0x00000011245a7209 */ /* 0x000fe40007800000 */
[----:B------:R-:W-:Y:S02]  /*2b50*/  FSEL R56, R56, -INF , P4 ;  /* 0xff80000038387808 */ /* 0x000fe40002000000 */
[----:B------:R-:W-:Y:S02]  /*2b60*/  ISETP.GE.AND P4, PT, R3, R88, PT ;  /* 0x000000580300720c */ /* 0x000fe40003f86270 */
[----:B------:R-:W-:Y:S02]  /*2b70*/  FSEL R66, R66, -INF , P6 ;  /* 0xff80000042427808 */ /* 0x000fe40003000000 */
[----:B------:R-:W-:Y:S02]  /*2b80*/  FMNMX R89, R63, R92, !PT ;  /* 0x0000005c3f597209 */ /* 0x000fe40007800000 */
[----:B------:R-:W-:-:S02]  /*2b90*/  IADD3 R88, R174, 0x59, RZ ;  /* 0x00000059ae587810 */ /* 0x000fc40007ffe0ff */
[----:B------:R-:W-:Y:S02]  /*2ba0*/  FMNMX R17, R37, R90, !PT ;  /* 0x0000005a25117209 */ /* 0x000fe40007800000 */
[----:B------:R-:W-:Y:S02]  /*2bb0*/  FSEL R57, R57, -INF , P5 ;  /* 0xff80000039397808 */ /* 0x000fe40002800000 */
[----:B------:R-:W-:Y:S02]  /*2bc0*/  FSEL R67, R67, -INF , P1 ;  /* 0xff80000043437808 */ /* 0x000fe40000800000 */
[----:B------:R-:W-:Y:S02]  /*2bd0*/  FMNMX R92, R66, R89, !PT ;  /* 0x00000059425c7209 */ /* 0x000fe40007800000 */
[----:B------:R-:W-:Y:S01]  /*2be0*/  ISETP.GE.AND P5, PT, R3, R88, PT ;  /* 0x000000580300720c */ /* 0x000fe20003fa6270 */
[----:B------:R-:W-:Y:S01]  /*2bf0*/  VIADD R88, R174, 0x60 ;  /* 0x00000060ae587836 */ /* 0x000fe20000000000 */
[----:B------:R-:W-:-:S02]  /*2c00*/  FMNMX R90, R40, R17, !PT ;  /* 0x00000011285a7209 */ /* 0x000fc40007800000 */
[----:B------:R-:W-:Y:S02]  /*2c10*/  FSEL R70, R70, -INF , P2 ;  /* 0xff80000046467808 */ /* 0x000fe40001000000 */
[----:B------:R-:W-:Y:S02]  /*2c20*/  FMNMX R89, R67, R92, !PT ;  /* 0x0000005c43597209 */ /* 0x000fe40007800000 */
[----:B------:R-:W-:Y:S02]  /*2c30*/  FSEL R60, R60, -INF , P6 ;  /* 0xff8000003c3c7808 */ /* 0x000fe40003000000 */
[----:B------:R-:W-:Y:S02]  /*2c40*/  FMNMX R17, R41, R90, !PT ;  /* 0x0000005a29117209 */ /* 0x000fe40007800000 */
[----:B------:R-:W-:Y:S02]  /*2c50*/  ISETP.GE.AND P6, PT, R3, R88, PT ;  /* 0x000000580300720c */ /* 0x000fe40003fc6270 */
[----:B------:R-:W-:-:S02]  /*2c60*/  IADD3 R88, R174, 0x61, RZ ;  /* 0x00000061ae587810 */ /* 0x000fc40007ffe0ff */
[----:B------:R-:W-:Y:S02]  /*2c70*/  FSEL R71, R71, -INF , P3 ;  /* 0xff80000047477808 */ /* 0x000fe40001800000 */
[----:B------:R-:W-:Y:S02]  /*2c80*/  FMNMX R92, R70, R89, !PT ;  /* 0x00000059465c7209 */ /* 0x000fe40007800000 */
[----:B------:R-:W-:Y:S02]  /*2c90*/  FMNMX R90, R44, R17, !PT ;  /* 0x000000112c5a7209 */ /* 0x000fe40007800000 */
[----:B------:R-:W-:Y:S02]  /*2ca0*/  FSEL R61, R61, -INF , P1 ;  /* 0xff8000003d3d7808 */ /* 0x000fe40000800000 */
[----:B------:R-:W-:Y:S01]  /*2cb0*/  ISETP.GE.AND P1, PT, R3, R88, PT ;  /* 0x000000580300720c */ /* 0x000fe20003f26270 */
[----:B------:R-:W-:Y:S01]  /*2cc0*/  VIADD R88, R174, 0x68 ;  /* 0x00000068ae587836 */ /* 0x000fe20000000000 */
[----:B------:R-:W-:-:S02]  /*2cd0*/  FSEL R74, R74, -INF , P4 ;  /* 0xff8000004a4a7808 */ /* 0x000fc40002000000 */
[----:B------:R-:W-:Y:S02]  /*2ce0*/  FMNMX R89, R71, R92, !PT ;  /* 0x0000005c47597209 */ /* 0x000fe40007800000 */
[----:B------:R-:W-:Y:S02]  /*2cf0*/  FMNMX R17, R45, R90, !PT ;  /* 0x0000005a2d117209 */ /* 0x000fe40007800000 */
[----:B------:R-:W-:Y:S02]  /*2d00*/  FSEL R75, R75, -INF , P5 ;  /* 0xff8000004b4b7808 */ /* 0x000fe40002800000 */
[----:B------:R-:W-:Y:S02]  /*2d10*/  FMNMX R92, R74, R89, !PT ;  /* 0x000000594a5c7209 */ /* 0x000fe40007800000 */
[----:B------:R-:W-:Y:S02]  /*2d20*/  FSEL R64, R64, -INF , P2 ;  /* 0xff80000040407808 */ /* 0x000fe40001000000 */
[----:B------:R-:W-:-:S02]  /*2d30*/  ISETP.GE.AND P2, PT, R3, R88, PT ;  /* 0x000000580300720c */ /* 0x000fc40003f46270 */
[----:B------:R-:W-:Y:S02]  /*2d40*/  FMNMX R90, R48, R17, !PT ;  /* 0x00000011305a7209 */ /* 0x000fe40007800000 */
[----:B------:R-:W-:Y:S02]  /*2d50*/  IADD3 R88, R174, 0x69, RZ ;  /* 0x00000069ae587810 */ /* 0x000fe40007ffe0ff */
[----:B------:R-:W-:Y:S02]  /*2d60*/  FSEL R78, R78, -INF , P6 ;  /* 0xff8000004e4e7808 */ /* 0x000fe40003000000 */
[----:B------:R-:W-:Y:S02]  /*2d70*/  FMNMX R89, R75, R92, !PT ;  /* 0x0000005c4b597209 */ /* 0x000fe40007800000 */
[----:B------:R-:W-:Y:S02]  /*2d80*/  FSEL R65, R65, -INF , P3 ;  /* 0xff80000041417808 */ /* 0x000fe40001800000 */
[----:B------:R-:W-:-:S02]  /*2d90*/  FMNMX R17, R49, R90, !PT ;  /* 0x0000005a31117209 */ /* 0x000fc40007800000 */
[----:B------:R-:W-:Y:S01]  /*2da0*/  ISETP.GE.AND P3, PT, R3, R88, PT ;  /* 0x000000580300720c */ /* 0x000fe20003f66270 */
[----:B------:R-:W-:Y:S01]  /*2db0*/  VIADD R88, R174, 0x70 ;  /* 0x00000070ae587836 */ /* 0x000fe20000000000 */
[----:B------:R-:W-:Y:S02]  /*2dc0*/  FSEL R79, R79, -INF , P1 ;  /* 0xff8000004f4f7808 */ /* 0x000fe40000800000 */
[----:B------:R-:W-:Y:S02]  /*2dd0*/  FMNMX R92, R78, R89, !PT ;  /* 0x000000594e5c7209 */ /* 0x000fe40007800000 */
[----:B------:R-:W-:Y:S02]  /*2de0*/  FMNMX R90, R52, R17, !PT ;  /* 0x00000011345a7209 */ /* 0x000fe40007800000 */
[----:B------:R-:W-:Y:S02]  /*2df0*/  FSEL R68, R68, -INF , P4 ;  /* 0xff80000044447808 */ /* 0x000fe40002000000 */
[----:B------:R-:W-:-:S02]  /*2e00*/  FSEL R82, R82, -INF , P2 ;  /* 0xff80000052527808 */ /* 0x000fc40001000000 */
[----:B------:R-:W-:Y:S02]  /*2e10*/  FMNMX R17, R79, R92, !PT ;  /* 0x0000005c4f117209 */ /* 0x000fe40007800000 */
[----:B------:R-:W-:Y:S02]  /*2e20*/  ISETP.GE.AND P4, PT, R3, R88, PT ;  /* 0x000000580300720c */ /* 0x000fe40003f86270 */
[----:B------:R-:W-:Y:S02]  /*2e30*/  FMNMX R89, R53, R90, !PT ;  /* 0x0000005a35597209 */ /* 0x000fe40007800000 */
[----:B------:R-:W-:Y:S02]  /*2e40*/  FMNMX R90, R82, R17, !PT ;  /* 0x00000011525a7209 */ /* 0x000fe40007800000 */
[----:B------:R-:W-:Y:S02]  /*2e50*/  FSEL R17, R86, -INF , P4 ;  /* 0xff80000056117808 */ /* 0x000fe40002000000 */
[----:B------:R-:W-:-:S02]  /*2e60*/  FMNMX R86, R56, R89, !PT ;  /* 0x0000005938567209 */ /* 0x000fc40007800000 */
[----:B------:R-:W-:Y:S02]  /*2e70*/  IADD3 R88, R174, 0x71, RZ ;  /* 0x00000071ae587810 */ /* 0x000fe40007ffe0ff */
[----:B------:R-:W-:Y:S02]  /*2e80*/  FMNMX R89, R57, R86, !PT ;  /* 0x0000005639597209 */ /* 0x000fe40007800000 */
[----:B------:R-:W-:Y:S02]  /*2e90*/  FSEL R83, R83, -INF , P3 ;  /* 0xff80000053537808 */ /* 0x000fe40001800000 */
[----:B------:R-:W-:Y:S02]  /*2ea0*/  FMNMX R86, R60, R89, !PT ;  /* 0x000000593c567209 */ /* 0x000fe40007800000 */
[----:B------:R-:W-:Y:S02]  /*2eb0*/  FSEL R69, R69, -INF , P5 ;  /* 0xff80000045457808 */ /* 0x000fe40002800000 */
[----:B------:R-:W-:-:S02]  /*2ec0*/  FMNMX R89, R61, R86, !PT ;  /* 0x000000563d597209 */ /* 0x000fc40007800000 */
[----:B------:R-:W-:Y:S02]  /*2ed0*/  ISETP.GE.AND P5, PT, R3, R88, PT ;  /* 0x000000580300720c */ /* 0x000fe40003fa6270 */
[----:B------:R-:W-:Y:S02]  /*2ee0*/  FMNMX R86, R64, R89, !PT ;  /* 0x0000005940567209 */ /* 0x000fe40007800000 */
[----:B------:R-:W-:Y:S02]  /*2ef0*/  FMNMX R90, R83, R90, !PT ;  /* 0x0000005a535a7209 */ /* 0x000fe40007800000 */
[----:B------:R-:W-:Y:S02]  /*2f00*/  FMNMX R89, R65, R86, !PT ;  /* 0x0000005641597209 */ /* 0x000fe40007800000 */
[----:B------:R-:W-:Y:S02]  /*2f10*/  FSEL R87, R87, -INF , P5 ;  /* 0xff80000057577808 */ /* 0x000fe40002800000 */
[----:B------:R-:W-:-:S02]  /*2f20*/  FMNMX R86, R68, R89, !PT ;  /* 0x0000005944567209 */ /* 0x000fc40007800000 */
[----:B------:R-:W-:Y:S02]  /*2f30*/  FMNMX R90, R17, R90, !PT ;  /* 0x0000005a115a7209 */ /* 0x000fe40007800000 */
[----:B------:R-:W-:Y:S02]  /*2f40*/  FSEL R72, R72, -INF , P6 ;  /* 0xff80000048487808 */ /* 0x000fe40003000000 */
[----:B------:R-:W-:Y:S02]  /*2f50*/  FMNMX R89, R69, R86, !PT ;  /* 0x0000005645597209 */ /* 0x000fe40007800000 */
[----:B------:R-:W-:Y:S02]  /*2f60*/  FMNMX R90, R87, R90, !PT ;  /* 0x0000005a575a7209 */ /* 0x000fe40007800000 */
[----:B------:R-:W-:Y:S02]  /*2f70*/  FSEL R73, R73, -INF , P1 ;  /* 0xff80000049497808 */ /* 0x000fe40000800000 */
[----:B------:R-:W-:Y:S01]  /*2f80*/  FMNMX R86, R72, R89, !PT ;  /* 0x0000005948567209 */ /* 0x000fe20007800000 */
[----:B------:R-:W1:Y:S01]  /*2f90*/  SHFL.BFLY PT, R91, R90, 0x1, 0x1f ;  /* 0x0c201f005a5b7f89 */ /* 0x000e6200000e0000 */
[----:B------:R-:W-:-:S02]  /*2fa0*/  FSEL R76, R76, -INF , P2 ;  /* 0xff8000004c4c7808 */ /* 0x000fc40001000000 */
[----:B------:R-:W-:Y:S01]  /*2fb0*/  FMNMX R89, R73, R86, !PT ;  /* 0x0000005649597209 */ /* 0x000fe20007800000 */
[----:B------:R-:W-:Y:S01]  /*2fc0*/  VIADD R86, R174, 0x78 ;  /* 0x00000078ae567836 */ /* 0x000fe20000000000 */
[----:B------:R-:W-:Y:S02]  /*2fd0*/  FSEL R77, R77, -INF , P3 ;  /* 0xff8000004d4d7808 */ /* 0x000fe40001800000 */
[----:B------:R-:W-:Y:S02]  /*2fe0*/  FMNMX R88, R76, R89, !PT ;  /* 0x000000594c587209 */ /* 0x000fe40007800000 */
[----:B------:R-:W-:Y:S02]  /*2ff0*/  FSEL R80, R80, -INF , P4 ;  /* 0xff80000050507808 */ /* 0x000fe40002000000 */
[----:B------:R-:W-:Y:S02]  /*3000*/  FMNMX R89, R77, R88, !PT ;  /* 0x000000584d597209 */ /* 0x000fe40007800000 */
[----:B------:R-:W-:-:S02]  /*3010*/  ISETP.GE.AND P1, PT, R3, R86, PT ;  /* 0x000000560300720c */ /* 0x000fc40003f26270 */
[----:B------:R-:W-:Y:S02]  /*3020*/  IADD3 R86, R174, 0x79, RZ ;  /* 0x00000079ae567810 */ /* 0x000fe40007ffe0ff */
[----:B------:R-:W-:Y:S02]  /*3030*/  FSEL R81, R81, -INF , P5 ;  /* 0xff80000051517808 */ /* 0x000fe40002800000 */
[----:B------:R-:W-:Y:S02]  /*3040*/  FMNMX R88, R80, R89, !PT ;  /* 0x0000005950587209 */ /* 0x000fe40007800000 */
[----:B------:R-:W-:Y:S02]  /*3050*/  ISETP.GE.AND P2, PT, R3, R86, PT ;  /* 0x000000560300720c */ /* 0x000fe40003f46270 */
[----:B------:R-:W-:Y:S02]  /*3060*/  FSEL R84, R84, -INF , P1 ;  /* 0xff80000054547808 */ /* 0x000fe40000800000 */
[----:B------:R-:W-:-:S02]  /*3070*/  FMNMX R89, R81, R88, !PT ;  /* 0x0000005851597209 */ /* 0x000fc40007800000 */
[----:B------:R-:W-:Y:S02]  /*3080*/  FSEL R85, R85, -INF , P2 ;  /* 0xff80000055557808 */ /* 0x000fe40001000000 */
[----:B------:R-:W-:Y:S02]  /*3090*/  FMNMX R86, R84, R89, !PT ;  /* 0x0000005954567209 */ /* 0x000fe40007800000 */
[----:B-1----:R-:W-:Y:S02]  /*30a0*/  FMNMX R91, R90, R91, !PT ;  /* 0x0000005b5a5b7209 */ /* 0x002fe40007800000 */
[----:B------:R-:W-:-:S03]  /*30b0*/  FMNMX R86, R85, R86, !PT ;  /* 0x0000005655567209 */ /* 0x000fc60007800000 */
[----:B------:R-:W1:Y:S04]  /*30c0*/  SHFL.BFLY PT, R90, R91, 0x2, 0x1f ;  /* 0x0c401f005b5a7f89 */ /* 0x000e6800000e0000 */
[----:B------:R-:W2:Y:S01]  /*30d0*/  SHFL.BFLY PT, R89, R86, 0x1, 0x1f ;  /* 0x0c201f0056597f89 */ /* 0x000ea200000e0000 */
[----:B-1----:R-:W-:Y:S02]  /*30e0*/  FMNMX R177, R91, R90, !PT ;  /* 0x0000005a5bb17209 */ /* 0x002fe40007800000 */
[----:B--2---:R-:W-:Y:S02]  /*30f0*/  FMNMX R89, R86, R89, !PT ;  /* 0x0000005956597209 */ /* 0x004fe40007800000 */
[----:B------:R-:W-:-:S03]  /*3100*/  FSETP.NEU.AND P1, PT, R177, -INF , PT ;  /* 0xff800000b100780b */ /* 0x000fc60003f2d000 */
[----:B------:R-:W1:Y:S01]  /*3110*/  SHFL.BFLY PT, R176, R89, 0x2, 0x1f ;  /* 0x0c401f0059b07f89 */ /* 0x000e6200000e0000 */
[----:B------:R-:W-:-:S05]  /*3120*/  FSEL R88, R177, RZ, P1 ;  /* 0x000000ffb1587208 */ /* 0x000fca0000800000 */
[----:B------:R-:W-:Y:S01]  /*3130*/  FMUL R88, R88, UR6 ;  /* 0x0000000658587c20 */ /* 0x000fe20008400000 */
[----:B------:R-:W-:-:S03]  /*3140*/  ULDC UR6, c[0x0][0x604] ;  /* 0x0001810000067ab9 */ /* 0x000fc60000000800 */
[--C-:B------:R-:W-:Y:S01]  /*3150*/  FFMA R26, R26, UR6, -R88.reuse ;  /* 0x000000061a1a7c23 */ /* 0x100fe20008000858 */
[----:B------:R-:W-:Y:S02]  /*3160*/  ULDC UR6, c[0x0][0x604] ;  /* 0x0001810000067ab9 */ /* 0x000fe40000000800 */
[--C-:B------:R-:W-:Y:S01]  /*3170*/  FFMA R27, R27, UR6, -R88.reuse ;  /* 0x000000061b1b7c23 */ /* 0x100fe20008000858 */
[----:B------:R-:W-:Y:S01]  /*3180*/  ULDC UR6, c[0x0][0x604] ;  /* 0x0001810000067ab9 */ /* 0x000fe20000000800 */
[----:B------:R-:W-:Y:S01]  /*3190*/  FSETP.GEU.AND P1, PT, R26, -126, PT ;  /* 0xc2fc00001a00780b */ /* 0x000fe20003f2e000 */
        /* <DEDUP_REMOVED lines=8> */
[----:B-1----:R-:W-:Y:S01]  /*3220*/  FMNMX R176, R89, R176, !PT ;  /* 0x000000b059b07209 */ /* 0x002fe20007800000 */
[--C-:B------:R-:W-:Y:S01]  /*3230*/  FFMA R35, R35, UR6, -R88.reuse ;  /* 0x0000000623237c23 */ /* 0x100fe20008000858 */
[----:B------:R-:W-:Y:S01]  /*3240*/  FSETP.GEU.AND P2, PT, R31, -126, PT ;  /* 0xc2fc00001f00780b */ /* 0x000fe20003f4e000 */
[----:B------:R-:W-:Y:S01]  /*3250*/  ULDC UR6, c[0x0][0x604] ;  /* 0x0001810000067ab9 */ /* 0x000fe20000000800 */
[----:B------:R-:W-:Y:S01]  /*3260*/  FSETP.NEU.AND P5, PT, R176, -INF , PT ;  /* 0xff800000b000780b */ /* 0x000fe20003fad000 */
[----:B------:R-:W-:Y:S01]  /*3270*/  @!P1 FMUL R26, R26, 0.5 ;  /* 0x3f0000001a1a9820 */ /* 0x000fe20000400000 */
[----:B------:R-:W-:Y:S01]  /*3280*/  FSETP.GEU.AND P6, PT, R34, -126, PT ;  /* 0xc2fc00002200780b */ /* 0x000fe20003fce000 */
[----:B------:R-:W-:Y:S01]  /*3290*/  @!P4 FMUL R27, R27, 0.5 ;  /* 0x3f0000001b1bc820 */ /* 0x000fe20000400000 */
[----:B------:R-:W-:Y:S01]  /*32a0*/  FSEL R86, R176, RZ, P5 ;  /* 0x000000ffb0567208 */ /* 0x000fe20002800000 */
[----:B------:R-:W-:Y:S01]  /*32b0*/  FFMA R38, R38, UR6, -R88 ;  /* 0x0000000626267c23 */ /* 0x000fe20008000858 */
[----:B------:R-:W-:Y:S01]  /*32c0*/  FSETP.GEU.AND P5, PT, R35, -126, PT ;  /* 0xc2fc00002300780b */ /* 0x000fe20003fae000 */
[----:B------:R-:W-:Y:S01]  /*32d0*/  @!P3 FMUL R30, R30, 0.5 ;  /* 0x3f0000001e1eb820 */ /* 0x000fe20000400000 */
[----:B------:R-:W1:Y:S01]  /*32e0*/  MUFU.EX2 R26, R26 ;  /* 0x0000001a001a7308 */ /* 0x000e620000000800 */
[----:B------:R-:W-:-:S02]  /*32f0*/  ULDC UR6, c[0x0][0x604] ;  /* 0x0001810000067ab9 */ /* 0x000fc40000000800 */
[----:B------:R-:W-:Y:S01]  /*3300*/  @!P2 FMUL R31, R31, 0.5 ;  /* 0x3f0000001f1fa820 */ /* 0x000fe20000400000 */
[--C-:B------:R-:W-:Y:S01]  /*3310*/  FFMA R39, R39, UR6, -R88.reuse ;  /* 0x0000000627277c23 */ /* 0x100fe20008000858 */
[----:B------:R-:W-:Y:S02]  /*3320*/  ULDC UR6, c[0x0][0x604] ;  /* 0x0001810000067ab9 */ /* 0x000fe40000000800 */
[----:B------:R-:W-:Y:S01]  /*3330*/  @!P6 FMUL R34, R34, 0.5 ;  /* 0x3f0000002222e820 */ /* 0x000fe20000400000 */
[----:B------:R-:W2:Y:S01]  /*3340*/  MUFU.EX2 R27, R27 ;  /* 0x0000001b001b7308 */ /* 0x000ea20000000800 */
[--C-:B------:R-:W-:Y:S01]  /*3350*/  FFMA R42, R42, UR6, -R88.reuse ;  /* 0x000000062a2a7c23 */ /* 0x100fe20008000858 */
[----:B------:R-:W-:Y:S01]  /*3360*/  ULDC UR6, c[0x0][0x604] ;  /* 0x0001810000067ab9 */ /* 0x000fe20000000800 */
[----:B------:R-:W-:Y:S01]  /*3370*/  @!P5 FMUL R35, R35, 0.5 ;  /* 0x3f0000002323d820 */ /* 0x000fe20000400000 */
[----:B------:R-:W-:Y:S01]  /*3380*/  FFMA R43, R43, UR6, -R88 ;  /* 0x000000062b2b7c23 */ /* 0x000fe20008000858 */
[----:B------:R-:W-:-:S02]  /*3390*/  ULDC UR6, c[0x0][0x604] ;  /* 0x0001810000067ab9 */ /* 0x000fc40000000800 */
[--C-:B------:R-:W-:Y:S01]  /*33a0*/  FFMA R46, R46, UR6, -R88.reuse ;  /* 0x000000062e2e7c23 */ /* 0x100fe20008000858 */
[----:B------:R-:W3:Y:S01]  /*33b0*/  MUFU.EX2 R34, R34 ;  /* 0x0000002200227308 */ /* 0x000ee20000000800 */
[----:B------:R-:W-:Y:S01]  /*33c0*/  ULDC UR6, c[0x0][0x604] ;  /* 0x0001810000067ab9 */ /* 0x000fe20000000800 */
[----:B-1----:R-:W-:Y:S01]  /*33d0*/  @!P1 FMUL R26, R26, R26 ;  /* 0x0000001a1a1a9220 */ /* 0x002fe20000400000 */
[--C-:B------:R-:W-:Y:S01]  /*33e0*/  FFMA R47, R47, UR6, -R88.reuse ;  /* 0x000000062f2f7c23 */ /* 0x100fe20008000858 */
[----:B------:R-:W-:Y:S01]  /*33f0*/  FSETP.GEU.AND P1, PT, R38, -126, PT ;  /* 0xc2fc00002600780b */ /* 0x000fe20003f2e000 */
[----:B------:R-:W-:Y:S02]  /*3400*/  ULDC UR6, c[0x0][0x604] ;  /* 0x0001810000067ab9 */ /* 0x000fe40000000800 */
[----:B------:R-:W-:Y:S01]  /*3410*/  FFMA R50, R50, UR6, -R88 ;  /* 0x0000000632327c23 */ /* 0x000fe20008000858 */
[----:B------:R-:W1:Y:S01]  /*3420*/  MUFU.EX2 R30, R30 ;  /* 0x0000001e001e7308 */ /* 0x000e620000000800 */
[----:B--2---:R-:W-:Y:S01]  /*3430*/  @!P4 FMUL R27, R27, R27 ;  /* 0x0000001b1b1bc220 */ /* 0x004fe20000400000 */
[----:B------:R-:W-:Y:S01]  /*3440*/  FSETP.GEU.AND P4, PT, R39, -126, PT ;  /* 0xc2fc00002700780b */ /* 0x000fe20003f8e000 */
[----:B------:R-:W-:-:S02]  /*3450*/  ULDC UR6, c[0x0][0x604] ;  /* 0x0001810000067ab9 */ /* 0x000fc40000000800 */
[--C-:B------:R-:W-:Y:S01]  /*3460*/  FFMA R51, R51, UR6, -R88.reuse ;  /* 0x0000000633337c23 */ /* 0x100fe20008000858 */
[----:B------:R-:W-:Y:S02]  /*3470*/  ULDC UR6, c[0x0][0x604] ;  /* 0x0001810000067ab9 */ /* 0x000fe40000000800 */
[----:B------:R-:W2:Y:S01]  /*3480*/  MUFU.EX2 R35, R35 ;  /* 0x0000002300237308 */ /* 0x000ea20000000800 */
[----:B---3--:R-:W-:Y:S01]  /*3490*/  @!P6 FMUL R34, R34, R34 ;  /* 0x000000222222e220 */ /* 0x008fe20000400000 */
[----:B------:R-:W-:Y:S01]  /*34a0*/  FSETP.GEU.AND P6, PT, R46, -126, PT ;  /* 0xc2fc00002e00780b */ /* 0x000fe20003fce000 */
[----:B------:R-:W-:Y:S01]  /*34b0*/  @!P1 FMUL R38, R38, 0.5 ;  /* 0x3f00000026269820 */ /* 0x000fe20000400000 */
[--C-:B------:R-:W-:Y:S01]  /*34c0*/  FFMA R54, R54, UR6, -R88.reuse ;  /* 0x0000000636367c23 */ /* 0x100fe20008000858 */
[----:B------:R-:W-:Y:S02]  /*34d0*/  ULDC UR6, c[0x0][0x604] ;  /* 0x0001810000067ab9 */ /* 0x000fe40000000800 */
[----:B------:R-:W-:Y:S01]  /*34e0*/  @!P4 FMUL R39, R39, 0.5 ;  /* 0x3f0000002727c820 */ /* 0x000fe20000400000 */
[----:B------:R-:W3:Y:S01]  /*34f0*/  MUFU.EX2 R31, R31 ;  /* 0x0000001f001f7308 */ /* 0x000ee20000000800 */
[----:B-1----:R-:W-:Y:S01]  /*3500*/  @!P3 FMUL R30, R30, R30 ;  /* 0x0000001e1e1eb220 */ /* 0x002fe20000400000 */
[----:B------:R-:W-:Y:S01]  /*3510*/  FSETP.GEU.AND P3, PT, R42, -126, PT ;  /* 0xc2fc00002a00780b */ /* 0x000fe20003f6e000 */
[----:B------:R-:W-:Y:S01]  /*3520*/  FFMA R55, R55, UR6, -R88 ;  /* 0x0000000637377c23 */ /* 0x000fe20008000858 */
[----:B------:R-:W-:-:S02]  /*3530*/  ULDC UR6, c[0x0][0x604] ;  /* 0x0001810000067ab9 */ /* 0x000fc40000000800 */
[--C-:B------:R-:W-:Y:S01]  /*3540*/  FFMA R89, R58, UR6, -R88.reuse ;  /* 0x000000063a597c23 */ /* 0x100fe20008000858 */
[----:B------:R-:W-:Y:S01]  /*3550*/  @!P6 FMUL R46, R46, 0.5 ;  /* 0x3f0000002e2ee820 */ /* 0x000fe20000400000 */
[----:B------:R-:W1:Y:S01]  /*3560*/  MUFU.EX2 R38, R38 ;  /* 0x0000002600267308 */ /* 0x000e620000000800 */
[----:B--2---:R-:W-:Y:S01]  /*3570*/  @!P5 FMUL R35, R35, R35 ;  /* 0x000000232323d220 */ /* 0x004fe20000400000 */
[----:B------:R-:W-:Y:S01]  /*3580*/  FSETP.GEU.AND P5, PT, R47, -126, PT ;  /* 0xc2fc00002f00780b */ /* 0x000fe20003fae000 */
[----:B------:R-:W-:Y:S02]  /*3590*/  ULDC UR6, c[0x0][0x604] ;  /* 0x0001810000067ab9 */ /* 0x000fe40000000800 */
[--C-:B------:R-:W-:Y:S01]  /*35a0*/  FFMA R58, R59, UR6, -R88.reuse ;  /* 0x000000063b3a7c23 */ /* 0x100fe20008000858 */
[----:B------:R-:W-:Y:S01]  /*35b0*/  ULDC UR6, c[0x0][0x604] ;  /* 0x0001810000067ab9 */ /* 0x000fe20000000800 */
[----:B------:R-:W-:Y:S01]  /*35c0*/  @!P3 FMUL R42, R42, 0.5 ;  /* 0x3f0000002a2ab820 */ /* 0x000fe20000400000 */
[----:B------:R-:W2:Y:S01]  /*35d0*/  MUFU.EX2 R39, R39 ;  /* 0x0000002700277308 */ /* 0x000ea20000000800 */
[----:B---3--:R-:W-:Y:S01]  /*35e0*/  @!P2 FMUL R31, R31, R31 ;  /* 0x0000001f1f1fa220 */ /* 0x008fe20000400000 */
[----:B------:R-:W-:Y:S01]  /*35f0*/  FSETP.GEU.AND P2, PT, R43, -126, PT ;  /* 0xc2fc00002b00780b */ /* 0x000fe20003f4e000 */
[----:B------:R-:W-:Y:S01]  /*3600*/  FFMA R90, R62, UR6, -R88 ;  /* 0x000000063e5a7c23 */ /* 0x000fe20008000858 */
[----:B------:R-:W-:-:S02]  /*3610*/  ULDC UR6, c[0x0][0x604] ;  /* 0x0001810000067ab9 */ /* 0x000fc40000000800 */
[--C-:B------:R-:W-:Y:S01]  /*3620*/  FFMA R62, R63, UR6, -R88.reuse ;  /* 0x000000063f3e7c23 */ /* 0x100fe20008000858 */
[----:B------:R-:W-:Y:S01]  /*3630*/  @!P5 FMUL R47, R47, 0.5 ;  /* 0x3f0000002f2fd820 */ /* 0x000fe20000400000 */
[----:B------:R-:W3:Y:S01]  /*3640*/  MUFU.EX2 R46, R46 ;  /* 0x0000002e002e7308 */ /* 0x000ee20000000800 */
[----:B-1----:R-:W-:Y:S01]  /*3650*/  @!P1 FMUL R38, R38, R38 ;  /* 0x0000002626269220 */ /* 0x002fe20000400000 */
[----:B------:R-:W-:Y:S01]  /*3660*/  FSETP.GEU.AND P1, PT, R50, -126, PT ;  /* 0xc2fc00003200780b */ /* 0x000fe20003f2e000 */
[----:B------:R-:W-:Y:S02]  /*3670*/  ULDC UR6, c[0x0][0x604] ;  /* 0x0001810000067ab9 */ /* 0x000fe40000000800 */
[----:B------:R-:W-:Y:S01]  /*3680*/  FFMA R66, R66, UR6, -R88 ;  /* 0x0000000642427c23 */ /* 0x000fe20008000858 */
[----:B------:R-:W-:Y:S01]  /*3690*/  ULDC UR6, c[0x0][0x604] ;  /* 0x0001810000067ab9 */ /* 0x000fe20000000800 */
[----:B------:R-:W-:Y:S01]  /*36a0*/  @!P2 FMUL R43, R43, 0.5 ;  /* 0x3f0000002b2ba820 */ /* 0x000fe20000400000 */
[----:B------:R-:W1:Y:S01]  /*36b0*/  MUFU.EX2 R42, R42 ;  /* 0x0000002a002a7308 */ /* 0x000e620000000800 */
[----:B--2---:R-:W-:Y:S01]  /*36c0*/  @!P4 FMUL R39, R39, R39 ;  /* 0x000000272727c220 */ /* 0x004fe20000400000 */
[----:B------:R-:W-:-:S05]  /*36d0*/  FSETP.GEU.AND P4, PT, R51, -126, PT ;  /* 0xc2fc00003300780b */ /* 0x000fca0003f8e000 */
[----:B------:R-:W-:Y:S01]  /*36e0*/  @!P1 FMUL R50, R50, 0.5 ;  /* 0x3f00000032329820 */ /* 0x000fe20000400000 */
[----:B------:R-:W2:Y:S01]  /*36f0*/  MUFU.EX2 R47, R47 ;  /* 0x0000002f002f7308 */ /* 0x000ea20000000800 */
[----:B---3--:R-:W-:Y:S01]  /*3700*/  @!P6 FMUL R46, R46, R46 ;  /* 0x0000002e2e2ee220 */ /* 0x008fe20000400000 */
[----:B------:R-:W-:-:S05]  /*3710*/  FSETP.GEU.AND P6, PT, R89, -126, PT ;  /* 0xc2fc00005900780b */ /* 0x000fca0003fce000 */
[----:B------:R-:W-:Y:S01]  /*3720*/  @!P4 FMUL R51, R51, 0.5 ;  /* 0x3f0000003333c820 */ /* 0x000fe20000400000 */
[----:B------:R-:W3:Y:S01]  /*3730*/  MUFU.EX2 R43, R43 ;  /* 0x0000002b002b7308 */ /* 0x000ee20000000800 */
[----:B-1----:R-:W-:Y:S01]  /*3740*/  @!P3 FMUL R42, R42, R42 ;  /* 0x0000002a2a2ab220 */ /* 0x002fe20000400000 */
[----:B------:R-:W-:-:S05]  /*3750*/  FSETP.GEU.AND P3, PT, R54, -126, PT ;  /* 0xc2fc00003600780b */ /* 0x000fca0003f6e000 */
        /* <DEDUP_REMOVED lines=9> */
[----:B------:R3:W4:Y:S01]  /*37f0*/  MUFU.EX2 R59, R89 ;  /* 0x00000059003b7308 */ /* 0x0007220000000800 */
[----:B-1----:R-:W-:Y:S01]  /*3800*/  @!P1 FMUL R50, R50, R50 ;  /* 0x0000003232329220 */ /* 0x002fe20000400000 */
[----:B------:R-:W-:-:S05]  /*3810*/  FSETP.GEU.AND P1, PT, R90, -126, PT ;  /* 0xc2fc00005a00780b */ /* 0x000fca0003f2e000 */
[----:B------:R-:W-:Y:S01]  /*3820*/  @!P2 FMUL R55, R55, 0.5 ;  /* 0x3f0000003737a820 */ /* 0x000fe20000400000 */
[----:B------:R-:W1:Y:S01]  /*3830*/  MUFU.EX2 R54, R54 ;  /* 0x0000003600367308 */ /* 0x000e620000000800 */
[--C-:B---3--:R-:W-:Y:S01]  /*3840*/  FFMA R89, R67, UR6, -R88.reuse ;  /* 0x0000000643597c23 */ /* 0x108fe20008000858 */
[----:B------:R-:W-:Y:S01]  /*3850*/  ULDC UR6, c[0x0][0x604] ;  /* 0x0001810000067ab9 */ /* 0x000fe20000000800 */
[----:B--2---:R-:W-:Y:S01]  /*3860*/  @!P4 FMUL R51, R51, R51 ;  /* 0x000000333333c220 */ /* 0x004fe20000400000 */
[--C-:B------:R-:W-:Y:S01]  /*3870*/  FFMA R70, R70, UR6, -R88.reuse ;  /* 0x0000000646467c23 */ /* 0x100fe20008000858 */
[----:B------:R-:W-:Y:S01]  /*3880*/  ULDC UR6, c[0x0][0x604] ;  /* 0x0001810000067ab9 */ /* 0x000fe20000000800 */
[----:B------:R-:W-:Y:S01]  /*3890*/  FSETP.GEU.AND P4, PT, R62, -126, PT ;  /* 0xc2fc00003e00780b */ /* 0x000fe20003f8e000 */
[----:B------:R-:W-:Y:S01]  /*38a0*/  FFMA R71, R71, UR6, -R88 ;  /* 0x0000000647477c23 */ /* 0x000fe20008000858 */
[----:B------:R-:W2:Y:S01]  /*38b0*/  MUFU.EX2 R58, R58 ;  /* 0x0000003a003a7308 */ /* 0x000ea20000000800 */
[----:B----4-:R-:W-:Y:S01]  /*38c0*/  @!P6 FMUL R59, R59, R59 ;  /* 0x0000003b3b3be220 */ /* 0x010fe20000400000 */
[----:B------:R-:W-:Y:S01]  /*38d0*/  FSETP.GEU.AND P6, PT, R70, -126, PT ;  /* 0xc2fc00004600780b */ /* 0x000fe20003fce000 */
[----:B------:R-:W-:Y:S01]  /*38e0*/  @!P1 FMUL R90, R90, 0.5 ;  /* 0x3f0000005a5a9820 */ /* 0x000fe20000400000 */
[----:B------:R-:W-:-:S02]  /*38f0*/  ULDC UR6, c[0x0][0x604] ;  /* 0x0001810000067ab9 */ /* 0x000fc40000000800 */
[--C-:B------:R-:W-:Y:S01]  /*3900*/  FFMA R91, R74, UR6, -R88.reuse ;  /* 0x000000064a5b7c23 */ /* 0x100fe20008000858 */
[----:B------:R-:W-:Y:S01]  /*3910*/  ULDC UR6, c[0x0][0x604] ;  /* 0x0001810000067ab9 */ /* 0x000fe20000000800 */
[----:B------:R-:W3:Y:S01]  /*3920*/  MUFU.EX2 R55, R55 ;  /* 0x0000003700377308 */ /* 0x000ee20000000800 */
[----:B-1----:R-:W-:Y:S01]  /*3930*/  @!P3 FMUL R54, R54, R54 ;  /* 0x000000363636b220 */ /* 0x002fe20000400000 */
[----:B------:R-:W-:Y:S01]  /*3940*/  FSETP.GEU.AND P3, PT, R66, -126, PT ;  /* 0xc2fc00004200780b */ /* 0x000fe20003f6e000 */
[----:B------:R-:W-:Y:S01]  /*3950*/  @!P4 FMUL R62, R62, 0.5 ;  /* 0x3f0000003e3ec820 */ /* 0x000fe20000400000 */
[----:B------:R-:W-:Y:S01]  /*3960*/  FFMA R75, R75, UR6, -R88 ;  /* 0x000000064b4b7c23 */ /* 0x000fe20008000858 */
[----:B------:R-:W-:Y:S02]  /*3970*/  ULDC UR6, c[0x0][0x604] ;  /* 0x0001810000067ab9 */ /* 0x000fe40000000800 */
        /* <DEDUP_REMOVED lines=13> */
[----:B------:R1:W4:Y:S01]  /*3a50*/  MUFU.EX2 R67, R66 ;  /* 0x0000004200437308 */ /* 0x0003220000000800 */
[----:B--2---:R-:W-:-:S06]  /*3a60*/  @!P6 FMUL R95, R95, R95 ;  /* 0x0000005f5f5fe220 */ /* 0x004fcc0000400000 */
[----:B------:R-:W-:Y:S01]  /*3a70*/  @!P1 FMUL R91, R91, 0.5 ;  /* 0x3f0000005b5b9820 */ /* 0x000fe20000400000 */
[----:B------:R-:W2:Y:S01]  /*3a80*/  MUFU.EX2 R74, R71 ;  /* 0x00000047004a7308 */ /* 0x000ea20000000800 */
[--C-:B-1----:R-:W-:Y:S01]  /*3a90*/  FFMA R66, R78, UR6, -R88.reuse ;  /* 0x000000064e427c23 */ /* 0x102fe20008000858 */
[----:B------:R-:W-:Y:S01]  /*3aa0*/  ULDC UR6, c[0x0][0x604] ;  /* 0x0001810000067ab9 */ /* 0x000fe20000000800 */
[----:B---3--:R-:W-:Y:S01]  /*3ab0*/  @!P4 FMUL R62, R62, R62 ;  /* 0x0000003e3e3ec220 */ /* 0x008fe20000400000 */
[--C-:B------:R-:W-:Y:S01]  /*3ac0*/  FFMA R79, R79, UR6, -R88.reuse ;  /* 0x000000064f4f7c23 */ /* 0x100fe20008000858 */
[----:B------:R-:W-:Y:S01]  /*3ad0*/  ULDC UR6, c[0x0][0x604] ;  /* 0x0001810000067ab9 */ /* 0x000fe20000000800 */
[----:B------:R-:W-:Y:S01]  /*3ae0*/  FSETP.GEU.AND P4, PT, R75, -126, PT ;  /* 0xc2fc00004b00780b */ /* 0x000fe20003f8e000 */
[--C-:B------:R-:W-:Y:S01]  /*3af0*/  FFMA R70, R82, UR6, -R88.reuse ;  /* 0x0000000652467c23 */ /* 0x100fe20008000858 */
[----:B------:R-:W1:Y:S01]  /*3b00*/  MUFU.EX2 R90, R89 ;  /* 0x00000059005a7308 */ /* 0x000e620000000800 */
[----:B------:R-:W-:Y:S01]  /*3b10*/  ULDC UR6, c[0x0][0x604] ;  /* 0x0001810000067ab9 */ /* 0x000fe20000000800 */
[----:B----4-:R-:W-:Y:S01]  /*3b20*/  @!P3 FMUL R67, R67, R67 ;  /* 0x000000434343b220 */ /* 0x010fe20000400000 */
[--C-:B------:R-:W-:Y:S01]  /*3b30*/  FFMA R83, R83, UR6, -R88.reuse ;  /* 0x0000000653537c23 */ /* 0x100fe20008000858 */
[----:B------:R-:W-:Y:S01]  /*3b40*/  FSETP.GEU.AND P6, PT, R70, -126, PT ;  /* 0xc2fc00004600780b */ /* 0x000fe20003fce000 */
[----:B------:R-:W-:Y:S01]  /*3b50*/  ULDC UR6, c[0x0][0x604] ;  /* 0x0001810000067ab9 */ /* 0x000fe20000000800 */
[----:B------:R-:W-:Y:S01]  /*3b60*/  FSETP.GEU.AND P3, PT, R66, -126, PT ;  /* 0xc2fc00004200780b */ /* 0x000fe20003f6e000 */
[--C-:B------:R-:W-:Y:S01]  /*3b70*/  FFMA R17, R17, UR6, -R88.reuse ;  /* 0x0000000611117c23 */ /* 0x100fe20008000858 */
[----:B------:R-:W-:Y:S01]  /*3b80*/  ULDC UR6, c[0x0][0x604] ;  /* 0x0001810000067ab9 */ /* 0x000fe20000000800 */
[----:B--2---:R-:W-:Y:S01]  /*3b90*/  @!P5 FMUL R74, R74, R74 ;  /* 0x0000004a4a4ad220 */ /* 0x004fe20000400000 */
[----:B------:R-:W-:Y:S01]  /*3ba0*/  FSETP.GEU.AND P5, PT, R83, -126, PT ;  /* 0xc2fc00005300780b */ /* 0x000fe20003fae000 */
[----:B------:R-:W-:Y:S01]  /*3bb0*/  @!P4 FMUL R75, R75, 0.5 ;  /* 0x3f0000004b4bc820 */ /* 0x000fe20000400000 */
[----:B------:R-:W2:Y:S01]  /*3bc0*/  MUFU.EX2 R97, R91 ;  /* 0x0000005b00617308 */ /* 0x000ea20000000800 */
[----:B------:R-:W-:Y:S01]  /*3bd0*/  FFMA R87, R87, UR6, -R88 ;  /* 0x0000000657577c23 */ /* 0x000fe20008000858 */
[----:B------:R-:W-:-:S02]  /*3be0*/  ULDC UR6, c[0x0][0x604] ;  /* 0x0001810000067ab9 */ /* 0x000fc40000000800 */
[----:B------:R-:W-:Y:S01]  /*3bf0*/  FMUL R86, R86, UR6 ;  /* 0x0000000656567c20 */ /* 0x000fe20008400000 */
[----:B-1----:R-:W-:Y:S01]  /*3c00*/  @!P2 FMUL R90, R90, R90 ;  /* 0x0000005a5a5aa220 */ /* 0x002fe20000400000 */
[----:B------:R-:W-:Y:S01]  /*3c10*/  FSETP.GEU.AND P2, PT, R79, -126, PT ;  /* 0xc2fc00004f00780b */ /* 0x000fe20003f4e000 */
[----:B------:R-:W-:Y:S01]  /*3c20*/  @!P6 FMUL R70, R70, 0.5 ;  /* 0x3f0000004646e820 */ /* 0x000fe20000400000 */
[----:B------:R-:W-:Y:S01]  /*3c30*/  @!P3 FMUL R66, R66, 0.5 ;  /* 0x3f0000004242b820 */ /* 0x000fe20000400000 */
[----:B------:R-:W1:Y:S01]  /*3c40*/  MUFU.EX2 R78, R75 ;  /* 0x0000004b004e7308 */ /* 0x000e620000000800 */
[----:B------:R-:W-:Y:S01]  /*3c50*/  ULDC UR6, c[0x0][0x604] ;  /* 0x0001810000067ab9 */ /* 0x000fe20000000800 */
[----:B------:R-:W-:Y:S01]  /*3c60*/  @!P5 FMUL R83, R83, 0.5 ;  /* 0x3f0000005353d820 */ /* 0x000fe20000400000 */
[--C-:B------:R-:W-:Y:S01]  /*3c70*/  FFMA R24, R24, UR6, -R86.reuse ;  /* 0x0000000618187c23 */ /* 0x100fe20008000856 */
[----:B------:R-:W-:Y:S02]  /*3c80*/  ULDC UR6, c[0x0][0x604] ;  /* 0x0001810000067ab9 */ /* 0x000fe40000000800 */
[--C-:B------:R-:W-:Y:S01]  /*3c90*/  FFMA R25, R25, UR6, -R86.reuse ;  /* 0x0000000619197c23 */ /* 0x100fe20008000856 */
[----:B------:R-:W-:Y:S01]  /*3ca0*/  ULDC UR6, c[0x0][0x604] ;  /* 0x0001810000067ab9 */ /* 0x000fe20000000800 */
[----:B------:R3:W4:Y:S01]  /*3cb0*/  MUFU.EX2 R101, R70 ;  /* 0x0000004600657308 */ /* 0x0007220000000800 */
[--C-:B------:R-:W-:Y:S01]  /*3cc0*/  FFMA R28, R28, UR6, -R86.reuse ;  /* 0x000000061c1c7c23 */ /* 0x100fe20008000856 */
[----:B------:R-:W-:Y:S01]  /*3cd0*/  @!P2 FMUL R79, R79, 0.5 ;  /* 0x3f0000004f4fa820 */ /* 0x000fe20000400000 */
[----:B------:R-:W-:Y:S01]  /*3ce0*/  ULDC UR6, c[0x0][0x604] ;  /* 0x0001810000067ab9 */ /* 0x000fe20000000800 */
[----:B--2---:R-:W-:Y:S01]  /*3cf0*/  @!P1 FMUL R97, R97, R97 ;  /* 0x0000006161619220 */ /* 0x004fe20000400000 */
[--C-:B------:R-:W-:Y:S01]  /*3d00*/  FFMA R29, R29, UR6, -R86.reuse ;  /* 0x000000061d1d7c23 */ /* 0x100fe20008000856 */
[----:B------:R-:W-:Y:S01]  /*3d10*/  FSETP.GEU.AND P1, PT, R17, -126, PT ;  /* 0xc2fc00001100780b */ /* 0x000fe20003f2e000 */
[----:B------:R-:W-:Y:S01]  /*3d20*/  ULDC UR6, c[0x0][0x604] ;  /* 0x0001810000067ab9 */ /* 0x000fe20000000800 */
[----:B------:R-:W2:Y:S01]  /*3d30*/  MUFU.EX2 R99, R66 ;  /* 0x0000004200637308 */ /* 0x000ea20000000800 */
[----:B-1----:R-:W-:Y:S01]  /*3d40*/  @!P4 FMUL R78, R78, R78 ;  /* 0x0000004e4e4ec220 */ /* 0x002fe20000400000 */
[----:B------:R-:W-:Y:S01]  /*3d50*/  FSETP.GEU.AND P4, PT, R87, -126, PT ;  /* 0xc2fc00005700780b */ /* 0x000fe20003f8e000 */
[--C-:B------:R-:W-:Y:S01]  /*3d60*/  FFMA R32, R32, UR6, -R86.reuse ;  /* 0x0000000620207c23 */ /* 0x100fe20008000856 */
[----:B------:R-:W-:Y:S01]  /*3d70*/  ULDC UR6, c[0x0][0x604] ;  /* 0x0001810000067ab9 */ /* 0x000fe20000000800 */
[----:B---3--:R-:W-:Y:S01]  /*3d80*/  FADD R70, R42, R97 ;  /* 0x000000612a467221 */ /* 0x008fe20000000000 */
[--C-:B------:R-:W-:Y:S01]  /*3d90*/  FFMA R33, R33, UR6, -R86.reuse ;  /* 0x0000000621217c23 */ /* 0x100fe20008000856 */
[----:B------:R-:W-:Y:S01]  /*3da0*/  ULDC UR6, c[0x0][0x604] ;  /* 0x0001810000067ab9 */ /* 0x000fe20000000800 */
[----:B------:R-:W1:Y:S01]  /*3db0*/  MUFU.EX2 R88, R83 ;  /* 0x0000005300587308 */ /* 0x000e620000000800 */
[----:B----4-:R-:W-:Y:S01]  /*3dc0*/  @!P6 FMUL R101, R101, R101 ;  /* 0x000000656565e220 */ /* 0x010fe20000400000 */
[----:B------:R-:W-:Y:S01]  /*3dd0*/  FSETP.GEU.AND P6, PT, R28, -126, PT ;  /* 0xc2fc00001c00780b */ /* 0x000fe20003fce000 */
[----:B------:R-:W-:Y:S01]  /*3de0*/  @!P1 FMUL R17, R17, 0.5 ;  /* 0x3f00000011119820 */ /* 0x000fe20000400000 */
[----:B------:R-:W-:Y:S01]  /*3df0*/  FFMA R36, R36, UR6, -R86 ;  /* 0x0000000624247c23 */ /* 0x000fe20008000856 */
[----:B------:R-:W-:-:S02]  /*3e00*/  ULDC UR6, c[0x0][0x604] ;  /* 0x0001810000067ab9 */ /* 0x000fc40000000800 */
[----:B------:R-:W-:Y:S01]  /*3e10*/  @!P4 FMUL R87, R87, 0.5 ;  /* 0x3f0000005757c820 */ /* 0x000fe20000400000 */
[----:B------:R-:W3:Y:S01]  /*3e20*/  MUFU.EX2 R82, R79 ;  /* 0x0000004f00527308 */ /* 0x000ee20000000800 */
[----:B--2---:R-:W-:Y:S01]  /*3e30*/  @!P3 FMUL R99, R99, R99 ;  /* 0x000000636363b220 */ /* 0x004fe20000400000 */
[----:B------:R-:W-:Y:S01]  /*3e40*/  FSETP.GEU.AND P3, PT, R24, -126, PT ;  /* 0xc2fc00001800780b */ /* 0x000fe20003f6e000 */
[--C-:B------:R-:W-:Y:S01]  /*3e50*/  FFMA R37, R37, UR6, -R86.reuse ;  /* 0x0000000625257c23 */ /* 0x100fe20008000856 */
[----:B------:R-:W-:Y:S02]  /*3e60*/  ULDC UR6, c[0x0][0x604] ;  /* 0x0001810000067ab9 */ /* 0x000fe40000000800 */
[----:B------:R-:W-:Y:S01]  /*3e70*/  FFMA R40, R40, UR6, -R86 ;  /* 0x0000000628287c23 */ /* 0x000fe20008000856 */
[----:B------:R-:W-:Y:S01]  /*3e80*/  @!P6 FMUL R28, R28, 0.5 ;  /* 0x3f0000001c1ce820 */ /* 0x000fe20000400000 */
[----:B------:R-:W2:Y:S01]  /*3e90*/  MUFU.EX2 R103, R17 ;  /* 0x0000001100677308 */ /* 0x000ea20000000800 */
[----:B-1----:R-:W-:Y:S01]  /*3ea0*/  @!P5 FMUL R88, R88, R88 ;  /* 0x000000585858d220 */ /* 0x002fe20000400000 */
[----:B------:R-:W-:Y:S01]  /*3eb0*/  FSETP.GEU.AND P5, PT, R29, -126, PT ;  /* 0xc2fc00001d00780b */ /* 0x000fe20003fae000 */
[----:B------:R-:W-:-:S02]  /*3ec0*/  ULDC UR6, c[0x0][0x604] ;  /* 0x0001810000067ab9 */ /* 0x000fc40000000800 */
[--C-:B------:R-:W-:Y:S01]  /*3ed0*/  FFMA R41, R41, UR6, -R86.reuse ;  /* 0x0000000629297c23 */ /* 0x100fe20008000856 */
[----:B------:R-:W-:Y:S01]  /*3ee0*/  ULDC UR6, c[0x0][0x604] ;  /* 0x0001810000067ab9 */ /* 0x000fe20000000800 */
[----:B------:R-:W-:Y:S01]  /*3ef0*/  @!P3 FMUL R24, R24, 0.5 ;  /* 0x3f0000001818b820 */ /* 0x000fe20000400000 */
[----:B------:R-:W1:Y:S01]  /*3f00*/  MUFU.EX2 R92, R87 ;  /* 0x00000057005c7308 */ /* 0x000e620000000800 */
[----:B---3--:R-:W-:Y:S01]  /*3f10*/  @!P2 FMUL R82, R82, R82 ;  /* 0x000000525252a220 */ /* 0x008fe20000400000 */
[----:B------:R-:W-:Y:S01]  /*3f20*/  FSETP.GEU.AND P2, PT, R25, -126, PT ;  /* 0xc2fc00001900780b */ /* 0x000fe20003f4e000 */
[----:B------:R-:W-:Y:S01]  /*3f30*/  FFMA R44, R44, UR6, -R86 ;  /* 0x000000062c2c7c23 */ /* 0x000fe20008000856 */
[----:B------:R-:W-:Y:S01]  /*3f40*/  ULDC UR6, c[0x0][0x604] ;  /* 0x0001810000067ab9 */ /* 0x000fe20000000800 */
[----:B------:R-:W-:Y:S01]  /*3f50*/  FADD R94, R51, R88 ;  /* 0x00000058335e7221 */ /* 0x000fe20000000000 */
[----:B------:R-:W-:Y:S01]  /*3f60*/  FFMA R45, R45, UR6, -R86 ;  /* 0x000000062d2d7c23 */ /* 0x000fe20008000856 */
[----:B------:R-:W-:Y:S01]  /*3f70*/  @!P5 FMUL R29, R29, 0.5 ;  /* 0x3f0000001d1dd820 */ /* 0x000fe20000400000 */
[----:B------:R-:W3:Y:S01]  /*3f80*/  MUFU.EX2 R28, R28 ;  /* 0x0000001c001c7308 */ /* 0x000ee20000000800 */
[----:B--2---:R-:W-:Y:S01]  /*3f90*/  @!P1 FMUL R103, R103, R103 ;  /* 0x0000006767679220 */ /* 0x004fe20000400000 */
[----:B------:R-:W-:Y:S01]  /*3fa0*/  FSETP.GEU.AND P1, PT, R32, -126, PT ;  /* 0xc2fc00002000780b */ /* 0x000fe20003f2e000 */
[----:B------:R-:W-:-:S02]  /*3fb0*/  ULDC UR6, c[0x0][0x604] ;  /* 0x0001810000067ab9 */ /* 0x000fc40000000800 */
[--C-:B------:R-:W-:Y:S01]  /*3fc0*/  FFMA R48, R48, UR6, -R86.reuse ;  /* 0x0000000630307c23 */ /* 0x100fe20008000856 */
[----:B------:R-:W-:Y:S01]  /*3fd0*/  ULDC UR6, c[0x0][0x604] ;  /* 0x0001810000067ab9 */ /* 0x000fe20000000800 */
[----:B------:R-:W-:Y:S01]  /*3fe0*/  @!P2 FMUL R25, R25, 0.5 ;  /* 0x3f0000001919a820 */ /* 0x000fe20000400000 */
[----:B------:R-:W2:Y:S01]  /*3ff0*/  MUFU.EX2 R75, R29 ;  /* 0x0000001d004b7308 */ /* 0x000ea20000000800 */
[----:B-1----:R-:W-:Y:S01]  /*4000*/  @!P4 FMUL R92, R92, R92 ;  /* 0x0000005c5c5cc220 */ /* 0x002fe20000400000 */
[----:B------:R-:W-:Y:S01]  /*4010*/  FSETP.GEU.AND P4, PT, R33, -126, PT ;  /* 0xc2fc00002100780b */ /* 0x000fe20003f8e000 */
[--C-:B------:R-:W-:Y:S01]  /*4020*/  FFMA R49, R49, UR6, -R86.reuse ;  /* 0x0000000631317c23 */ /* 0x100fe20008000856 */
[----:B------:R-:W-:Y:S02]  /*4030*/  ULDC UR6, c[0x0][0x604] ;  /* 0x0001810000067ab9 */ /* 0x000fe40000000800 */
[----:B------:R-:W-:Y:S01]  /*4040*/  FFMA R52, R52, UR6, -R86 ;  /* 0x0000000634347c23 */ /* 0x000fe20008000856 */
[----:B------:R-:W-:Y:S01]  /*4050*/  @!P1 FMUL R32, R32, 0.5 ;  /* 0x3f00000020209820 */ /* 0x000fe20000400000 */
[----:B------:R-:W1:Y:S01]  /*4060*/  MUFU.EX2 R24, R24 ;  /* 0x0000001800187308 */ /* 0x000e620000000800 */
[----:B---3--:R-:W-:Y:S01]  /*4070*/  @!P6 FMUL R28, R28, R28 ;  /* 0x0000001c1c1ce220 */ /* 0x008fe20000400000 */
[----:B------:R-:W-:Y:S01]  /*4080*/  FSETP.GEU.AND P6, PT, R40, -126, PT ;  /* 0xc2fc00002800780b */ /* 0x000fe20003fce000 */
[----:B------:R-:W-:-:S02]  /*4090*/  ULDC UR6, c[0x0][0x604] ;  /* 0x0001810000067ab9 */ /* 0x000fc40000000800 */
[--C-:B------:R-:W-:Y:S01]  /*40a0*/  FFMA R53, R53, UR6, -R86.reuse ;  /* 0x0000000635357c23 */ /* 0x100fe20008000856 */
[----:B------:R-:W-:Y:S01]  /*40b0*/  ULDC UR6, c[0x0][0x604] ;  /* 0x0001810000067ab9 */ /* 0x000fe20000000800 */
[----:B------:R-:W-:Y:S01]  /*40c0*/  @!P4 FMUL R33, R33, 0.5 ;  /* 0x3f0000002121c820 */ /* 0x000fe20000400000 */
[----:B------:R3:W4:Y:S01]  /*40d0*/  MUFU.EX2 R71, R25 ;  /* 0x0000001900477308 */ /* 0x0007220000000800 */
        /* <DEDUP_REMOVED lines=10> */
[--C-:B---3--:R-:W-:Y:S01]  /*4180*/  FFMA R25, R60, UR6, -R86.reuse ;  /* 0x000000063c197c23 */ /* 0x108fe20008000856 */
[----:B------:R-:W-:Y:S01]  /*4190*/  ULDC UR6, c[0x0][0x604] ;  /* 0x0001810000067ab9 */ /* 0x000fe20000000800 */
[----:B------:R-:W-:Y:S01]  /*41a0*/  @!P5 FMUL R41, R41, 0.5 ;  /* 0x3f0000002929d820 */ /* 0x000fe20000400000 */
[----:B------:R1:W3:Y:S01]  /*41b0*/  MUFU.EX2 R79, R33 ;  /* 0x00000021004f7308 */ /* 0x0002e20000000800 */
[----:B----4-:R-:W-:Y:S01]  /*41c0*/  @!P2 FMUL R71, R71, R71 ;  /* 0x000000474747a220 */ /* 0x010fe20000400000 */
[----:B------:R-:W-:Y:S01]  /*41d0*/  FSETP.GEU.AND P2, PT, R37, -126, PT ;  /* 0xc2fc00002500780b */ /* 0x000fe20003f4e000 */
[--C-:B------:R-:W-:Y:S01]  /*41e0*/  FFMA R29, R61, UR6, -R86.reuse ;  /* 0x000000063d1d7c23 */ /* 0x100fe20008000856 */
[----:B------:R-:W-:Y:S02]  /*41f0*/  ULDC UR6, c[0x0][0x604] ;  /* 0x0001810000067ab9 */ /* 0x000fe40000000800 */
[----:B------:R-:W-:Y:S01]  /*4200*/  FFMA R64, R64, UR6, -R86 ;  /* 0x0000000640407c23 */ /* 0x000fe20008000856 */
[----:B------:R-:W-:Y:S01]  /*4210*/  @!P3 FMUL R36, R36, 0.5 ;  /* 0x3f0000002424b820 */ /* 0x000fe20000400000 */
[----:B------:R-:W4:Y:S01]  /*4220*/  MUFU.EX2 R40, R40 ;  /* 0x0000002800287308 */ /* 0x000f220000000800 */
[----:B--2---:R-:W-:Y:S01]  /*4230*/  @!P1 FMUL R32, R32, R32 ;  /* 0x0000002020209220 */ /* 0x004fe20000400000 */
[----:B------:R-:W-:Y:S01]  /*4240*/  FSETP.GEU.AND P1, PT, R44, -126, PT ;  /* 0xc2fc00002c00780b */ /* 0x000fe20003f2e000 */
[----:B------:R-:W-:-:S02]  /*4250*/  ULDC UR6, c[0x0][0x604] ;  /* 0x0001810000067ab9 */ /* 0x000fc40000000800 */
[--C-:B-1----:R-:W-:Y:S01]  /*4260*/  FFMA R33, R65, UR6, -R86.reuse ;  /* 0x0000000641217c23 */ /* 0x102fe20008000856 */
[----:B------:R-:W-:Y:S01]  /*4270*/  ULDC UR6, c[0x0][0x604] ;  /* 0x0001810000067ab9 */ /* 0x000fe20000000800 */
[----:B------:R-:W-:Y:S01]  /*4280*/  @!P2 FMUL R37, R37, 0.5 ;  /* 0x3f0000002525a820 */ /* 0x000fe20000400000 */
[----:B------:R-:W1:Y:S01]  /*4290*/  MUFU.EX2 R87, R41 ;  /* 0x0000002900577308 */ /* 0x000e620000000800 */
[----:B---3--:R-:W-:Y:S01]  /*42a0*/  @!P4 FMUL R79, R79, R79 ;  /* 0x0000004f4f4fc220 */ /* 0x008fe20000400000 */
[----:B------:R-:W-:Y:S01]  /*42b0*/  FSETP.GEU.AND P4, PT, R45, -126, PT ;  /* 0xc2fc00002d00780b */ /* 0x000fe20003f8e000 */
[--C-:B------:R-:W-:Y:S01]  /*42c0*/  FFMA R68, R68, UR6, -R86.reuse ;  /* 0x0000000644447c23 */ /* 0x100fe20008000856 */
[----:B------:R-:W-:Y:S02]  /*42d0*/  ULDC UR6, c[0x0][0x604] ;  /* 0x0001810000067ab9 */ /* 0x000fe40000000800 */
[----:B------:R-:W-:Y:S01]  /*42e0*/  FFMA R72, R72, UR6, -R86 ;  /* 0x0000000648487c23 */ /* 0x000fe20008000856 */
[----:B------:R-:W-:Y:S01]  /*42f0*/  @!P1 FMUL R44, R44, 0.5 ;  /* 0x3f0000002c2c9820 */ /* 0x000fe20000400000 */
[----:B------:R-:W2:Y:S01]  /*4300*/  MUFU.EX2 R83, R37 ;  /* 0x0000002500537308 */ /* 0x000ea20000000800 */
[----:B----4-:R-:W-:Y:S01]  /*4310*/  @!P6 FMUL R40, R40, R40 ;  /* 0x000000282828e220 */ /* 0x010fe20000400000 */
[----:B------:R-:W-:Y:S01]  /*4320*/  FSETP.GEU.AND P6, PT, R52, -126, PT ;  /* 0xc2fc00003400780b */ /* 0x000fe20003fce000 */
[----:B------:R-:W-:-:S04]  /*4330*/  ULDC UR6, c[0x0][0x604] ;  /* 0x0001810000067ab9 */ /* 0x000fc80000000800 */
        /* <DEDUP_REMOVED lines=30> */
[----:B--2---:R-:W-:Y:S01]  /*4520*/  @!P6 FMUL R52, R52, R52 ;  /* 0x000000343434e220 */ /* 0x004fe20000400000 */
[----:B------:R-:W-:-:S05]  /*4530*/  FSETP.GEU.AND P6, PT, R64, -126, PT ;  /* 0xc2fc00004000780b */ /* 0x000fca0003fce000 */
[----:B------:R-:W-:Y:S01]  /*4540*/  @!P2 FMUL R29, R29, 0.5 ;  /* 0x3f0000001d1da820 */ /* 0x000fe20000400000 */
[----:B------:R-:W2:Y:S01]  /*4550*/  MUFU.EX2 R93, R56 ;  /* 0x00000038005d7308 */ /* 0x000ea20000000800 */
[----:B---3--:R-:W-:Y:S01]  /*4560*/  @!P3 FMUL R48, R48, R48 ;  /* 0x000000303030b220 */ /* 0x008fe20000400000 */
[----:B------:R-:W-:Y:S01]  /*4570*/  FSETP.GEU.AND P3, PT, R25, -126, PT ;  /* 0xc2fc00001900780b */ /* 0x000fe20003f6e000 */
[----:B-1----:R-:W-:Y:S01]  /*4580*/  FFMA R17, R69, UR6, -R86 ;  /* 0x0000000645117c23 */ /* 0x002fe20008000856 */
[----:B------:R-:W-:-:S03]  /*4590*/  ULDC UR6, c[0x0][0x604] ;  /* 0x0001810000067ab9 */ /* 0x000fc60000000800 */
[----:B------:R-:W-:Y:S01]  /*45a0*/  @!P6 FMUL R64, R64, 0.5 ;  /* 0x3f0000004040e820 */ /* 0x000fe20000400000 */
[----:B------:R1:W3:Y:S01]  /*45b0*/  MUFU.EX2 R66, R33 ;  /* 0x0000002100427308 */ /* 0x0002e20000000800 */
[----:B----4-:R-:W-:Y:S01]  /*45c0*/  @!P4 FMUL R60, R60, R60 ;  /* 0x0000003c3c3cc220 */ /* 0x010fe20000400000 */
[----:B------:R-:W-:-:S05]  /*45d0*/  FSETP.GEU.AND P4, PT, R72, -126, PT ;  /* 0xc2fc00004800780b */ /* 0x000fca0003f8e000 */
[----:B------:R-:W-:Y:S01]  /*45e0*/  @!P3 FMUL R25, R25, 0.5 ;  /* 0x3f0000001919b820 */ /* 0x000fe20000400000 */
[----:B------:R-:W4:Y:S01]  /*45f0*/  MUFU.EX2 R56, R29 ;  /* 0x0000001d00387308 */ /* 0x000f220000000800 */
[----:B--2---:R-:W-:Y:S01]  /*4600*/  @!P1 FMUL R93, R93, R93 ;  /* 0x0000005d5d5d9220 */ /* 0x004fe20000400000 */
[----:B------:R-:W-:Y:S01]  /*4610*/  FSETP.GEU.AND P1, PT, R68, -126, PT ;  /* 0xc2fc00004400780b */ /* 0x000fe20003f2e000 */
[----:B-1----:R-:W-:-:S04]  /*4620*/  FADD R33, R35, R90 ;  /* 0x0000005a23217221 */ /* 0x002fc80000000000 */
[----:B------:R-:W-:Y:S01]  /*4630*/  @!P4 FMUL R72, R72, 0.5 ;  /* 0x3f0000004848c820 */ /* 0x000fe20000400000 */
[----:B------:R-:W1:Y:S01]  /*4640*/  MUFU.EX2 R65, R64 ;  /* 0x0000004000417308 */ /* 0x000e620000000800 */
[----:B---3--:R-:W-:Y:S01]  /*4650*/  @!P5 FMUL R66, R66, R66 ;  /* 0x000000424242d220 */ /* 0x008fe20000400000 */
[----:B------:R-:W-:Y:S01]  /*4660*/  FADD R104, R33, R94 ;  /* 0x0000005e21687221 */ /* 0x000fe20000000000 */
[----:B------:R-:W-:Y:S02]  /*4670*/  FADD R94, R55, R92 ;  /* 0x0000005c375e7221 */ /* 0x000fe40000000000 */
[----:B------:R-:W-:Y:S02]  /*4680*/  FADD R33, R79, R66 ;  /* 0x000000424f217221 */ /* 0x000fe40000000000 */
[----:B------:R-:W-:Y:S01]  /*4690*/  @!P1 FMUL R68, R68, 0.5 ;  /* 0x3f00000044449820 */ /* 0x000fe20000400000 */
[----:B------:R2:W3:Y:S01]  /*46a0*/  MUFU.EX2 R61, R25 ;  /* 0x00000019003d7308 */ /* 0x0004e20000000800 */
[----:B----4-:R-:W-:-:S07]  /*46b0*/  @!P2 FMUL R56, R56, R56 ;  /* 0x000000383838a220 */ /* 0x010fce0000400000 */
[----:B------:R-:W4:Y:S01]  /*46c0*/  MUFU.EX2 R69, R68 ;  /* 0x0000004400457308 */ /* 0x000f220000000800 */
[--C-:B--2---:R-:W-:Y:S01]  /*46d0*/  FFMA R25, R73, UR6, -R86.reuse ;  /* 0x0000000649197c23 */ /* 0x104fe20008000856 */
[----:B------:R-:W-:Y:S01]  /*46e0*/  ULDC UR6, c[0x0][0x604] ;  /* 0x0001810000067ab9 */ /* 0x000fe20000000800 */
[----:B-1----:R-:W-:Y:S01]  /*46f0*/  @!P6 FMUL R65, R65, R65 ;  /* 0x000000414141e220 */ /* 0x002fe20000400000 */
[--C-:B------:R-:W-:Y:S01]  /*4700*/  FFMA R80, R80, UR6, -R86.reuse ;  /* 0x0000000650507c23 */ /* 0x100fe20008000856 */
[----:B------:R-:W-:Y:S01]  /*4710*/  ULDC UR6, c[0x0][0x604] ;  /* 0x0001810000067ab9 */ /* 0x000fe20000000800 */
[----:B------:R-:W-:Y:S01]  /*4720*/  FSETP.GEU.AND P2, PT, R25, -126, PT ;  /* 0xc2fc00001900780b */ /* 0x000fe20003f4e000 */
[--C-:B------:R-:W-:Y:S01]  /*4730*/  FFMA R29, R81, UR6, -R86.reuse ;  /* 0x00000006511d7c23 */ /* 0x100fe20008000856 */
[----:B------:R-:W1:Y:S01]  /*4740*/  MUFU.EX2 R73, R72 ;  /* 0x0000004800497308 */ /* 0x000e620000000800 */
[----:B------:R-:W-:Y:S01]  /*4750*/  FSETP.GEU.AND P6, PT, R80, -126, PT ;  /* 0xc2fc00005000780b */ /* 0x000fe20003fce000 */
[----:B---3--:R-:W-:Y:S01]  /*4760*/  @!P3 FMUL R61, R61, R61 ;  /* 0x0000003d3d3db220 */ /* 0x008fe20000400000 */
[----:B------:R-:W-:Y:S01]  /*4770*/  FSETP.GEU.AND P3, PT, R17, -126, PT ;  /* 0xc2fc00001100780b */ /* 0x000fe20003f6e000 */
[----:B------:R-:W-:Y:S01]  /*4780*/  ULDC UR6, c[0x0][0x604] ;  /* 0x0001810000067ab9 */ /* 0x000fe20000000800 */
[----:B------:R-:W-:Y:S01]  /*4790*/  FSETP.GEU.AND P5, PT, R29, -126, PT ;  /* 0xc2fc00001d00780b */ /* 0x000fe20003fae000 */
[----:B------:R-:W-:Y:S01]  /*47a0*/  FFMA R76, R76, UR6, -R86 ;  /* 0x000000064c4c7c23 */ /* 0x000fe20008000856 */
[----:B------:R-:W-:Y:S01]  /*47b0*/  ULDC UR6, c[0x0][0x604] ;  /* 0x0001810000067ab9 */ /* 0x000fe20000000800 */
[----:B----4-:R-:W-:-:S03]  /*47c0*/  @!P1 FMUL R69, R69, R69 ;  /* 0x0000004545459220 */ /* 0x010fc60000400000 */
[----:B------:R-:W-:-:S03]  /*47d0*/  @!P2 FMUL R25, R25, 0.5 ;  /* 0x3f0000001919a820 */ /* 0x000fc60000400000 */
[----:B------:R-:W-:Y:S01]  /*47e0*/  @!P6 FMUL R80, R80, 0.5 ;  /* 0x3f0000005050e820 */ /* 0x000fe20000400000 */
[----:B------:R2:W3:Y:S01]  /*47f0*/  MUFU.EX2 R68, R25 ;  /* 0x0000001900447308 */ /* 0x0004e20000000800 */
[----:B------:R-:W-:Y:S01]  /*4800*/  @!P3 FMUL R17, R17, 0.5 ;  /* 0x3f0000001111b820 */ /* 0x000fe20000400000 */
[----:B-1----:R-:W-:Y:S01]  /*4810*/  @!P4 FMUL R73, R73, R73 ;  /* 0x000000494949c220 */ /* 0x002fe20000400000 */
[----:B------:R-:W-:Y:S01]  /*4820*/  @!P5 FMUL R29, R29, 0.5 ;  /* 0x3f0000001d1dd820 */ /* 0x000fe20000400000 */
[----:B------:R-:W-:-:S04]  /*4830*/  FSETP.GEU.AND P4, PT, R76, -126, PT ;  /* 0xc2fc00004c00780b */ /* 0x000fc80003f8e000 */
[----:B------:R1:W4:Y:S01]  /*4840*/  MUFU.EX2 R72, R29 ;  /* 0x0000001d00487308 */ /* 0x0003220000000800 */
[----:B--2---:R-:W-:-:S04]  /*4850*/  FADD R25, R26, R59 ;  /* 0x0000003b1a197221 */ /* 0x004fc80000000000 */
[----:B------:R-:W-:Y:S01]  /*4860*/  FADD R45, R25, R70 ;  /* 0x00000046192d7221 */ /* 0x000fe20000000000 */
[----:B------:R-:W-:Y:S02]  /*4870*/  FADD R25, R27, R58 ;  /* 0x0000003a1b197221 */ /* 0x000fe40000000000 */
[----:B------:R2:W5:Y:S01]  /*4880*/  MUFU.EX2 R81, R80 ;  /* 0x0000005000517308 */ /* 0x0005620000000800 */
[----:B---3--:R-:W-:Y:S01]  /*4890*/  @!P2 FMUL R68, R68, R68 ;  /* 0x000000444444a220 */ /* 0x008fe20000400000 */
[----:B------:R-:W-:Y:S01]  /*48a0*/  @!P4 FMUL R76, R76, 0.5 ;  /* 0x3f0000004c4cc820 */ /* 0x000fe20000400000 */
[----:B-1----:R-:W-:-:S05]  /*48b0*/  FADD R29, R34, R67 ;  /* 0x00000043221d7221 */ /* 0x002fca0000000000 */
[----:B------:R1:W3:Y:S01]  /*48c0*/  MUFU.EX2 R64, R17 ;  /* 0x0000001100407308 */ /* 0x0002e20000000800 */
[----:B----4-:R-:W-:Y:S01]  /*48d0*/  @!P5 FMUL R72, R72, R72 ;  /* 0x000000484848d220 */ /* 0x010fe20000400000 */
[----:B--2---:R-:W-:-:S04]  /*48e0*/  FADD R80, R50, R101 ;  /* 0x0000006532507221 */ /* 0x004fc80000000000 */
[----:B------:R-:W-:Y:S01]  /*48f0*/  FADD R102, R29, R80 ;  /* 0x000000501d667221 */ /* 0x000fe20000000000 */
[----:B------:R-:W-:Y:S01]  /*4900*/  FADD R29, R30, R63 ;  /* 0x0000003f1e1d7221 */ /* 0x000fe20000000000 */
[----:B------:R-:W-:Y:S01]  /*4910*/  FADD R80, R46, R99 ;  /* 0x000000632e507221 */ /* 0x000fe20000000000 */
[--C-:B-1----:R-:W-:Y:S01]  /*4920*/  FFMA R17, R77, UR6, -R86.reuse ;  /* 0x000000064d117c23 */ /* 0x102fe20008000856 */
[----:B------:R-:W-:Y:S01]  /*4930*/  ULDC UR6, c[0x0][0x604] ;  /* 0x0001810000067ab9 */ /* 0x000fe20000000800 */
[----:B-----5:R-:W-:Y:S01]  /*4940*/  @!P6 FMUL R81, R81, R81 ;  /* 0x000000515151e220 */ /* 0x020fe20000400000 */
[--C-:B------:R-:W-:Y:S01]  /*4950*/  FFMA R84, R84, UR6, -R86.reuse ;  /* 0x0000000654547c23 */ /* 0x100fe20008000856 */
[----:B------:R-:W-:Y:S01]  /*4960*/  FFMA R86, R85, UR7, -R86 ;  /* 0x0000000755567c23 */ /* 0x000fe20008000856 */
[----:B------:R-:W-:Y:S01]  /*4970*/  FSETP.GEU.AND P2, PT, R17, -126, PT ;  /* 0xc2fc00001100780b */ /* 0x000fe20003f4e000 */
[----:B------:R1:W2:Y:S01]  /*4980*/  MUFU.EX2 R77, R76 ;  /* 0x0000004c004d7308 */ /* 0x0002a20000000800 */
[----:B------:R-:W-:Y:S01]  /*4990*/  FADD R53, R29, R80 ;  /* 0x000000501d357221 */ /* 0x000fe20000000000 */
[----:B------:R-:W-:Y:S01]  /*49a0*/  FSETP.GEU.AND P6, PT, R84, -126, PT ;  /* 0xc2fc00005400780b */ /* 0x000fe20003fce000 */
[----:B------:R-:W-:Y:S01]  /*49b0*/  FADD R80, R54, R103 ;  /* 0x0000006736507221 */ /* 0x000fe20000000000 */
[----:B------:R-:W-:Y:S01]  /*49c0*/  FSETP.GEU.AND P5, PT, R86, -126, PT ;  /* 0xc2fc00005600780b */ /* 0x000fe20003fae000 */
[----:B------:R-:W-:Y:S01]  /*49d0*/  FADD R29, R39, R74 ;  /* 0x0000004a271d7221 */ /* 0x000fe20000000000 */
[----:B---3--:R-:W-:Y:S01]  /*49e0*/  @!P3 FMUL R64, R64, R64 ;  /* 0x000000404040b220 */ /* 0x008fe20000400000 */
[----:B------:R-:W-:Y:S01]  /*49f0*/  FADD R45, R45, R102 ;  /* 0x000000662d2d7221 */ /* 0x000fe20000000000 */
[----:B-1----:R-:W-:Y:S01]  /*4a00*/  FADD R76, R43, R78 ;  /* 0x0000004e2b4c7221 */ /* 0x002fe20000000000 */
[----:B------:R-:W-:Y:S01]  /*4a10*/  FADD R105, R29, R94 ;  /* 0x0000005e1d697221 */ /* 0x000fe20000000000 */
[----:B------:R-:W-:-:S02]  /*4a20*/  FADD R29, R32, R65 ;  /* 0x00000041201d7221 */ /* 0x000fc40000000000 */
[----:B------:R-:W-:Y:S01]  /*4a30*/  @!P2 FMUL R17, R17, 0.5 ;  /* 0x3f0000001111a820 */ /* 0x000fe20000400000 */
[----:B------:R-:W-:Y:S01]  /*4a40*/  FADD R49, R25, R76 ;  /* 0x0000004c19317221 */ /* 0x000fe20000000000 */
[----:B------:R-:W-:Y:S01]  /*4a50*/  FADD R25, R38, R95 ;  /* 0x0000005f26197221 */ /* 0x000fe20000000000 */
[----:B------:R-:W-:Y:S01]  /*4a60*/  @!P6 FMUL R84, R84, 0.5 ;  /* 0x3f0000005454e820 */ /* 0x000fe20000400000 */
[----:B------:R1:W3:Y:S01]  /*4a70*/  MUFU.EX2 R70, R17 ;  /* 0x0000001100467308 */ /* 0x0002e20000000800 */
[----:B------:R-:W-:Y:S01]  /*4a80*/  @!P5 FMUL R86, R86, 0.5 ;  /* 0x3f0000005656d820 */ /* 0x000fe20000400000 */
[----:B------:R-:W-:Y:S01]  /*4a90*/  FADD R76, R47, R82 ;  /* 0x000000522f4c7221 */ /* 0x000fe20000000000 */
[----:B------:R-:W-:Y:S01]  /*4aa0*/  FADD R106, R25, R80 ;  /* 0x00000050196a7221 */ /* 0x000fe20000000000 */
[----:B------:R-:W-:Y:S01]  /*4ab0*/  FADD R25, R71, R60 ;  /* 0x0000003c47197221 */ /* 0x000fe20000000000 */
[----:B------:R-:W-:Y:S01]  /*4ac0*/  FADD R80, R87, R68 ;  /* 0x0000004457507221 */ /* 0x000fe20000000000 */
[----:B------:R-:W-:Y:S01]  /*4ad0*/  FADD R94, R91, R72 ;  /* 0x000000485b5e7221 */ /* 0x000fe20000000000 */
[----:B--2---:R-:W-:Y:S01]  /*4ae0*/  @!P4 FMUL R77, R77, R77 ;  /* 0x0000004d4d4dc220 */ /* 0x004fe20000400000 */
[----:B------:R2:W4:Y:S01]  /*4af0*/  MUFU.EX2 R85, R84 ;  /* 0x0000005400557308 */ /* 0x0005220000000800 */
[----:B-1----:R-:W-:Y:S01]  /*4b00*/  FADD R17, R31, R62 ;  /* 0x0000003e1f117221 */ /* 0x002fe20000000000 */
[----:B------:R-:W-:Y:S01]  /*4b10*/  FADD R41, R25, R80 ;  /* 0x0000005019297221 */ /* 0x000fe20000000000 */
[----:B------:R-:W-:Y:S01]  /*4b20*/  FADD R98, R33, R94 ;  /* 0x0000005e21627221 */ /* 0x000fe20000000000 */
[----:B------:R-:W-:Y:S01]  /*4b30*/  FADD R25, R75, R56 ;  /* 0x000000384b197221 */ /* 0x000fe20000000000 */
[----:B------:R-:W-:Y:S01]  /*4b40*/  FADD R100, R17, R76 ;  /* 0x0000004c11647221 */ /* 0x000fe20000000000 */
[----:B------:R-:W-:Y:S01]  /*4b50*/  FADD R17, R24, R93 ;  /* 0x0000005d18117221 */ /* 0x000fe20000000000 */
[----:B------:R-:W-:Y:S01]  /*4b60*/  FADD R76, R40, R73 ;  /* 0x00000049284c7221 */ /* 0x000fe20000000000 */
[----:B------:R-:W1:Y:S01]  /*4b70*/  MUFU.EX2 R86, R86 ;  /* 0x0000005600567308 */ /* 0x000e620000000800 */
[----:B--2---:R-:W-:Y:S01]  /*4b80*/  FADD R84, R48, R81 ;  /* 0x0000005130547221 */ /* 0x004fe20000000000 */
[----:B---3--:R-:W-:Y:S01]  /*4b90*/  @!P2 FMUL R70, R70, R70 ;  /* 0x000000464646a220 */ /* 0x008fe20000400000 */
[----:B------:R-:W-:Y:S01]  /*4ba0*/  FADD R37, R17, R76 ;  /* 0x0000004c11257221 */ /* 0x000fe20000000000 */
[----:B------:R-:W-:Y:S01]  /*4bb0*/  FADD R17, R28, R61 ;  /* 0x0000003d1c117221 */ /* 0x000fe20000000000 */
[----:B------:R-:W-:Y:S01]  /*4bc0*/  FADD R96, R29, R84 ;  /* 0x000000541d607221 */ /* 0x000fe20000000000 */
[----:B------:R-:W-:Y:S01]  /*4bd0*/  FADD R76, R44, R77 ;  /* 0x0000004d2c4c7221 */ /* 0x000fe20000000000 */
[----:B------:R-:W-:Y:S01]  /*4be0*/  FADD R29, R36, R69 ;  /* 0x00000045241d7221 */ /* 0x000fe20000000000 */
[----:B------:R-:W-:Y:S01]  /*4bf0*/  FADD R80, R89, R70 ;  /* 0x0000004659507221 */ /* 0x000fe20000000000 */
[----:B----4-:R-:W-:Y:S01]  /*4c00*/  @!P6 FMUL R85, R85, R85 ;  /* 0x000000555555e220 */ /* 0x010fe20000400000 */
[----:B------:R-:W-:Y:S01]  /*4c10*/  FADD R33, R83, R64 ;  /* 0x0000004053217221 */ /* 0x000fe20000000000 */
[----:B------:R-:W-:Y:S01]  /*4c20*/  FADD R17, R17, R76 ;  /* 0x0000004c11117221 */ /* 0x000fe20000000000 */
[----:B------:R-:W-:Y:S01]  /*4c30*/  FADD R25, R25, R80 ;  /* 0x0000005019197221 */ /* 0x000fe20000000000 */
[----:B------:R-:W-:Y:S01]  /*4c40*/  FADD R84, R52, R85 ;  /* 0x0000005534547221 */ /* 0x000fe20000000000 */
[----:B------:R-:W-:Y:S01]  /*4c50*/  FADD R37, R37, R96 ;  /* 0x0000006025257221 */ /* 0x000fe20000000000 */
[----:B------:R-:W-:Y:S01]  /*4c60*/  FADD R41, R41, R98 ;  /* 0x0000006229297221 */ /* 0x000fe20000000000 */
[----:B------:R-:W-:Y:S01]  /*4c70*/  FADD R49, R49, R104 ;  /* 0x0000006831317221 */ /* 0x000fe20000000000 */
[----:B-1----:R-:W-:Y:S01]  /*4c80*/  @!P5 FMUL R86, R86, R86 ;  /* 0x000000565656d220 */ /* 0x002fe20000400000 */
[----:B------:R-:W-:Y:S01]  /*4c90*/  FADD R84, R29, R84 ;  /* 0x000000541d547221 */ /* 0x000fe20000000000 */
        /* <DEDUP_REMOVED lines=8> */
[----:B------:R-:W-:Y:S01]  /*4d20*/  F2FP.BF16.F32.PACK_AB R29, R35, R34 ;  /* 0x00000022231d723e */ /* 0x000fe200000010ff */
[----:B------:R-:W-:Y:S01]  /*4d30*/  FADD R17, R45, R100 ;  /* 0x000000642d117221 */ /* 0x000fe20000000000 */
[----:B------:R-:W-:Y:S01]  /*4d40*/  FADD R94, R25, R94 ;  /* 0x0000005e195e7221 */ /* 0x000fe20000000000 */
[----:B------:R-:W-:-:S02]  /*4d50*/  F2FP.BF16.F32.PACK_AB R25, R27, R26 ;  /* 0x0000001a1b19723e */ /* 0x000fc400000010ff */
[----:B------:R-:W-:Y:S01]  /*4d60*/  F2FP.BF16.F32.PACK_AB R27, R31, R30 ;  /* 0x0000001e1f1b723e */ /* 0x000fe200000010ff */
[----:B------:R-:W-:Y:S01]  /*4d70*/  FADD R94, R41, R94 ;  /* 0x0000005e295e7221 */ /* 0x000fe20000000000 */
[----:B------:R-:W-:Y:S02]  /*4d80*/  F2FP.BF16.F32.PACK_AB R26, R75, R28 ;  /* 0x0000001c4b1a723e */ /* 0x000fe400000010ff */
[----:B------:R-:W-:Y:S01]  /*4d90*/  F2FP.BF16.F32.PACK_AB R31, R39, R38 ;  /* 0x00000026271f723e */ /* 0x000fe200000010ff */
[----:B------:R-:W-:Y:S01]  /*4da0*/  FADD R173, R37, R94 ;  /* 0x0000005e25ad7221 */ /* 0x000fe20000000000 */
[----:B------:R-:W-:Y:S02]  /*4db0*/  F2FP.BF16.F32.PACK_AB R28, R79, R32 ;  /* 0x000000204f1c723e */ /* 0x000fe400000010ff */
[----:B------:R-:W-:Y:S02]  /*4dc0*/  F2FP.BF16.F32.PACK_AB R30, R83, R36 ;  /* 0x00000024531e723e */ /* 0x000fe400000010ff */
[----:B------:R-:W-:-:S02]  /*4dd0*/  F2FP.BF16.F32.PACK_AB R33, R43, R42 ;  /* 0x0000002a2b21723e */ /* 0x000fc400000010ff */
[----:B------:R-:W-:Y:S02]  /*4de0*/  F2FP.BF16.F32.PACK_AB R35, R47, R46 ;  /* 0x0000002e2f23723e */ /* 0x000fe400000010ff */
[----:B------:R-:W-:Y:S02]  /*4df0*/  F2FP.BF16.F32.PACK_AB R37, R51, R50 ;  /* 0x000000323325723e */ /* 0x000fe400000010ff */
[----:B------:R-:W-:Y:S02]  /*4e00*/  F2FP.BF16.F32.PACK_AB R39, R55, R54 ;  /* 0x000000363727723e */ /* 0x000fe400000010ff */
        /* <DEDUP_REMOVED lines=21> */
[----:B------:R-:W-:-:S07]  /*4f60*/  SHF.L.U32 R57, RZ, 0x1f, RZ ;  /* 0x0000001fff397819 */ /* 0x000fce00000006ff */
.L_x_23:
[----:B-1----:R1:W2:Y:S02]  /*4f70*/  SYNCS.PHASECHK.TRANS64.TRYWAIT P1, [R2+URZ+0x2d008], R57 ;  /* 0x02d00839020075a7 */ /* 0x0022a4000802017f */
[----:B--2---:R-:W-:Y:S05]  /*4f80*/  @!P1 NANOSLEEP.SYNCS 0x989680 ;  /* 0x009896800000995d */ /* 0x004fea0003900000 */
[----:B------:R-:W2:Y:S02]  /*4f90*/  @!P1 SYNCS.PHASECHK.TRANS64 P1, [R2+URZ+0x2d008], R57 ;  /* 0x02d00839020095a7 */ /* 0x000ea4000802007f */
[----:B--2---:R-:W-:Y:S05]  /*4fa0*/  @!P1 BRA `(.L_x_23) ;  /* 0xfffffffc00f09947 */ /* 0x004fea000383ffff */
[----:B------:R-:W-:Y:S01]  /*4fb0*/  UIADD3 UR6, UR22, 0xa00, URZ ;  /* 0x00000a0016067890 */ /* 0x000fe2000fffe03f */
[----:B------:R-:W-:Y:S01]  /*4fc0*/  WARPGROUP.ARRIVE ;  /* 0x00000000000079c5 */ /* 0x000fe20000000000 */
[----:B------:R-:W-:Y:S01]  /*4fd0*/  UMOV UR7, 0x80000020 ;  /* 0x8000002000077882 */ /* 0x000fe20000000000 */
[----:B------:R-:W-:Y:S01]  /*4fe0*/  UIADD3 UR8, UR22, 0xc00, URZ ;  /* 0x00000c0016087890 */ /* 0x000fe2000fffe03f */
[----:B------:R-:W-:Y:S01]  /*4ff0*/  ISETP.GE.AND P1, PT, R178, 0x3, PT ;  /* 0x00000003b200780c */ /* 0x000fe20003f26270 */
[----:B------:R-:W-:Y:S01]  /*5000*/  UMOV UR15, 0x80000020 ;  /* 0x80000020000f7882 */ /* 0x000fe20000000000 */
[----:B------:R-:W-:Y:S01]  /*5010*/  UIADD3 UR10, UR22, 0xe00, URZ ;  /* 0x00000e00160a7890 */ /* 0x000fe2000fffe03f */
[----:B------:R-:W-:Y:S01]  /*5020*/  IADD3 R172, R2, 0x2d020, RZ ;  /* 0x0002d02002ac7810 */ /* 0x000fe20007ffe0ff */
[----:B------:R-:W-:Y:S01]  /*5030*/  UMOV UR11, 0x80000020 ;  /* 0x80000020000b7882 */ /* 0x000fe20000000000 */
[----:B------:R-:W-:Y:S01]  /*5040*/  HGMMA.64x32x16.F32.BF16 R152, R24, gdesc[UR4].tnspB, RZ, !UPT, gsb0 ;  /* 0x4060000418987df0 */ /* 0x000fe2000c0018ff */
[----:B------:R-:W-:Y:S01]  /*5050*/  UMOV UR14, UR8 ;  /* 0x00000008000e7c82 */ /* 0x000fe20008000000 */
[----:B------:R-:W-:Y:S01]  /*5060*/  UIADD3 UR12, UR22, 0x1000, URZ ;  /* 0x00001000160c7890 */ /* 0x000fe2000fffe03f */
[----:B------:R-:W-:Y:S01]  /*5070*/  VIADD R174, R174, 0x80 ;  /* 0x00000080aeae7836 */ /* 0x000fe20000000000 */
[----:B------:R-:W-:Y:S01]  /*5080*/  UIADD3 UR6, UR22, 0x1200, URZ ;  /* 0x0000120016067890 */ /* 0x000fe2000fffe03f */
[----:B------:R-:W-:Y:S01]  /*5090*/  IADD3 R178, R178, -0x1, RZ ;  /* 0xffffffffb2b27810 */ /* 0x000fe20007ffe0ff */
[----:B------:R-:W-:Y:S01]  /*50a0*/  UMOV UR7, 0x80000020 ;  /* 0x8000002000077882 */ /* 0x000fe20000000000 */
[----:B------:R-:W-:Y:S01]  /*50b0*/  UIADD3 UR8, UR22, 0xc40, URZ ;  /* 0x00000c4016087890 */ /* 0x000fe2000fffe03f */
[----:B------:R-:W-:-:S02]  /*50c0*/  WARPGROUP.DEPBAR.LE gsb0, 0x0 ;  /* 0x00008000000079c5 */ /* 0x000fc40000010000 */
[----:B------:R-:W-:-:S06]  /*50d0*/  WARPGROUP.ARRIVE ;  /* 0x00000000000079c5 */ /* 0x000fcc0000000000 */
[----:B------:R-:W-:Y:S01]  /*50e0*/  HGMMA.64x32x16.F32.BF16 R136, R24, gdesc[UR12].tnspB, RZ, !UPT, gsb0 ;  /* 0x4060000c18887df0 */ /* 0x000fe2000c0018ff */
[----:B------:R-:W-:Y:S01]  /*50f0*/  UMOV UR14, UR8 ;  /* 0x00000008000e7c82 */ /* 0x000fe20008000000 */
[----:B------:R-:W-:Y:S01]  /*5100*/  UMOV UR15, 0x80000020 ;  /* 0x80000020000f7882 */ /* 0x000fe20000000000 */
[----:B------:R-:W-:Y:S01]  /*5110*/  UIADD3 UR8, UR22, 0xc80, URZ ;  /* 0x00000c8016087890 */ /* 0x000fe2000fffe03f */
[----:B------:R-:W-:Y:S02]  /*5120*/  WARPGROUP.DEPBAR.LE gsb0, 0x0 ;  /* 0x00008000000079c5 */ /* 0x000fe40000010000 */
        /* <DEDUP_REMOVED lines=8> */
[----:B------:R-:W-:Y:S01]  /*51b0*/  UIADD3 UR10, UR22, 0xe40, URZ ;  /* 0x00000e40160a7890 */ /* 0x000fe2000fffe03f */
[----:B------:R-:W-:Y:S01]  /*51c0*/  UMOV UR11, 0x80000020 ;  /* 0x80000020000b7882 */ /* 0x000fe20000000000 */
[----:B------:R-:W-:Y:S02]  /*51d0*/  WARPGROUP.DEPBAR.LE gsb0, 0x0 ;  /* 0x00008000000079c5 */ /* 0x000fe40000010000 */
[----:B------:R-:W-:-:S06]  /*51e0*/  WARPGROUP.ARRIVE ;  /* 0x00000000000079c5 */ /* 0x000fcc0000000000 */
[----:B------:R-:W-:Y:S01]  /*51f0*/  HGMMA.64x32x16.F32.BF16 R88, R24, gdesc[UR4].tnspB, RZ, !UPT, gsb0 ;  /* 0x4060000418587df0 */ /* 0x000fe2000c0018ff */
[----:B------:R-:W-:Y:S01]  /*5200*/  UIADD3 UR6, UR22, 0xa40, URZ ;  /* 0x00000a4016067890 */ /* 0x000fe2000fffe03f */
[----:B------:R-:W-:Y:S01]  /*5210*/  UMOV UR7, 0x80000020 ;  /* 0x8000002000077882 */ /* 0x000fe20000000000 */
[----:B------:R-:W-:Y:S02]  /*5220*/  WARPGROUP.DEPBAR.LE gsb0, 0x0 ;  /* 0x00008000000079c5 */ /* 0x000fe40000010000 */
[----:B------:R-:W-:Y:S01]  /*5230*/  WARPGROUP.ARRIVE ;  /* 0x00000000000079c5 */ /* 0x000fe20000000000 */
[----:B------:R-:W-:-:S05]  /*5240*/  PRMT R24, RZ, 0x654, R172 ;  /* 0x00000654ff187816 */ /* 0x000fca00000000ac */
[----:B------:R-:W-:Y:S01]  /*5250*/  HGMMA.64x32x16.F32.BF16 R152, R28, gdesc[UR4].tnspB, R152, gsb0 ;  /* 0x406000041c987df0 */ /* 0x000fe20008001898 */
[----:B------:R-:W-:Y:S01]  /*5260*/  UIADD3 UR6, UR22, 0x1240, URZ ;  /* 0x0000124016067890 */ /* 0x000fe2000fffe03f */
[----:B------:R-:W-:Y:S01]  /*5270*/  UMOV UR7, 0x80000020 ;  /* 0x8000002000077882 */ /* 0x000fe20000000000 */
[----:B------:R-:W-:Y:S02]  /*5280*/  WARPGROUP.DEPBAR.LE gsb0, 0x0 ;  /* 0x00008000000079c5 */ /* 0x000fe40000010000 */
[----:B------:R-:W-:-:S06]  /*5290*/  WARPGROUP.ARRIVE ;  /* 0x00000000000079c5 */ /* 0x000fcc0000000000 */
[----:B------:R-:W-:Y:S01]  /*52a0*/  HGMMA.64x32x16.F32.BF16 R136, R28, gdesc[UR12].tnspB, R136, gsb0 ;  /* 0x4060000c1c887df0 */ /* 0x000fe20008001888 */
[----:B------:R-:W-:Y:S01]  /*52b0*/  UMOV UR14, UR8 ;  /* 0x00000008000e7c82 */ /* 0x000fe20008000000 */
[----:B------:R-:W-:Y:S01]  /*52c0*/  UMOV UR15, 0x80000020 ;  /* 0x80000020000f7882 */ /* 0x000fe20000000000 */
[----:B------:R-:W-:Y:S01]  /*52d0*/  UIADD3 UR8, UR22, 0xcc0, URZ ;  /* 0x00000cc016087890 */ /* 0x000fe2000fffe03f */
        /* <DEDUP_REMOVED lines=9> */
[----:B------:R-:W-:Y:S01]  /*5370*/  UIADD3 UR10, UR22, 0xe80, URZ ;  /* 0x00000e80160a7890 */ /* 0x000fe2000fffe03f */
[----:B------:R-:W-:Y:S01]  /*5380*/  UMOV UR11, 0x80000020 ;  /* 0x80000020000b7882 */ /* 0x000fe20000000000 */
        /* <DEDUP_REMOVED lines=146> */
[----:B------:R-:W-:Y:S03]  /*5cb0*/  HGMMA.64x32x16.F32.BF16 R136, R44, gdesc[UR12].tnspB, R136, gsb0 ;  /* 0x4060000c2c887df0 */ /* 0x000fe60008001888 */
[----:B------:R-:W-:Y:S02]  /*5cc0*/  WARPGROUP.DEPBAR.LE gsb0, 0x0 ;  /* 0x00008000000079c5 */ /* 0x000fe40000010000 */
[----:B------:R-:W-:-:S06]  /*5cd0*/  WARPGROUP.ARRIVE ;  /* 0x00000000000079c5 */ /* 0x000fcc0000000000 */
[----:B------:R-:W-:Y:S01]  /*5ce0*/  HGMMA.64x32x16.F32.BF16 R120, R44, gdesc[UR8].tnspB, R120, gsb0 ;  /* 0x406000082c787df0 */ /* 0x000fe20008001878 */
[----:B------:R-:W-:Y:S01]  /*5cf0*/  UMOV UR10, UR12 ;  /* 0x0000000c000a7c82 */ /* 0x000fe20008000000 */
[----:B------:R-:W-:Y:S01]  /*5d00*/  UMOV UR11, 0x80000020 ;  /* 0x80000020000b7882 */ /* 0x000fe20000000000 */
[----:B------:R-:W-:Y:S02]  /*5d10*/  WARPGROUP.DEPBAR.LE gsb0, 0x0 ;  /* 0x00008000000079c5 */ /* 0x000fe40000010000 */
[----:B------:R-:W-:-:S06]  /*5d20*/  WARPGROUP.ARRIVE ;  /* 0x00000000000079c5 */ /* 0x000fcc0000000000 */
[----:B------:R-:W-:Y:S03]  /*5d30*/  HGMMA.64x32x16.F32.BF16 R104, R44, gdesc[UR8].tnspB, R104, gsb0 ;  /* 0x406000082c687df0 */ /* 0x000fe60008001868 */
[----:B------:R-:W-:Y:S02]  /*5d40*/  WARPGROUP.DEPBAR.LE gsb0, 0x0 ;  /* 0x00008000000079c5 */ /* 0x000fe40000010000 */
[----:B------:R-:W-:-:S06]  /*5d50*/  WARPGROUP.ARRIVE ;  /* 0x00000000000079c5 */ /* 0x000fcc0000000000 */
[----:B------:R-:W-:Y:S03]  /*5d60*/  HGMMA.64x32x16.F32.BF16 R88, R44, gdesc[UR4].tnspB, R88, gsb0 ;  /* 0x406000042c587df0 */ /* 0x000fe60008001858 */
[----:B------:R-:W-:Y:S02]  /*5d70*/  WARPGROUP.DEPBAR.LE gsb0, 0x0 ;  /* 0x00008000000079c5 */ /* 0x000fe40000010000 */
[----:B------:R2:W-:Y:S01]  /*5d80*/  SYNCS.ARRIVE.TRANS64.RED.A1T0 RZ, [R24+URZ], RZ ;  /* 0x000000ff18ff79a7 */ /* 0x0005e2000810043f */
[----:B------:R-:W-:Y:S05]  /*5d90*/  @!P1 BRA `(.L_x_24) ;  /* 0x0000004000a49947 */ /* 0x000fea0003800000 */
[----:B------:R-:W-:Y:S01]  /*5da0*/  IMAD.MOV.U32 R181, RZ, RZ, R176 ;  /* 0x000000ffffb57224 */ /* 0x000fe200078e00b0 */
[----:B------:R-:W-:Y:S01]  /*5db0*/  MOV R179, R177 ;  /* 0x000000b100b37202 */ /* 0x000fe20000000f00 */
[----:B------:R-:W-:Y:S01]  /*5dc0*/  IMAD.MOV.U32 R175, RZ, RZ, 0x2 ;  /* 0x00000002ffaf7424 */ /* 0x000fe200078e00ff */
[----:B------:R-:W-:Y:S01]  /*5dd0*/  MOV R7, 0x1 ;  /* 0x0000000100077802 */ /* 0x000fe20000000f00 */
[----:B------:R-:W-:Y:S01]  /*5de0*/  IMAD.MOV.U32 R4, RZ, RZ, RZ ;  /* 0x000000ffff047224 */ /* 0x000fe200078e00ff */
[----:B------:R-:W-:-:S06]  /*5df0*/  ULDC.64 UR30, c[0x0][0x198] ;  /* 0x00006600001e7ab9 */ /* 0x000fcc0000000a00 */
.L_x_36:
[C---:B------:R-:W-:Y:S01]  /*5e00*/  ISETP.GT.AND P1, PT, R178.reuse, 0x2, PT ;  /* 0x00000002b200780c */ /* 0x040fe20003f24270 */
[----:B------:R-:W-:Y:S01]  /*5e10*/  IMAD R25, R175, 0x8, R2 ;  /* 0x00000008af197824 */ /* 0x000fe200078e0202 */
[----:B------:R-:W-:Y:S02]  /*5e20*/  IADD3 R178, R178, -0x1, RZ ;  /* 0xffffffffb2b27810 */ /* 0x000fe40007ffe0ff */
[----:B-12---:R-:W-:-:S09]  /*5e30*/  SHF.L.U32 R24, R4, 0x1f, RZ ;  /* 0x0000001f04187819 */ /* 0x006fd200000006ff */
.L_x_25:
[----:B--2---:R2:W3:Y:S02]  /*5e40*/  SYNCS.PHASECHK.TRANS64.TRYWAIT P2, [R25+URZ+0x2d000], R24 ;  /* 0x02d00018190075a7 */ /* 0x0044e4000804017f */
[----:B---3--:R-:W-:Y:S05]  /*5e50*/  @!P2 NANOSLEEP.SYNCS 0x989680 ;  /* 0x009896800000a95d */ /* 0x008fea0003900000 */
[----:B------:R-:W3:Y:S02]  /*5e60*/  @!P2 SYNCS.PHASECHK.TRANS64 P2, [R25+URZ+0x2d000], R24 ;  /* 0x02d000181900a5a7 */ /* 0x000ee4000804007f */
[----:B---3--:R-:W-:Y:S05]  /*5e70*/  @!P2 BRA `(.L_x_25) ;  /* 0xfffffffc00f0a947 */ /* 0x008fea000383ffff */
[----:B------:R-:W-:Y:S05]  /*5e80*/  WARPSYNC.ALL ;  /* 0x0000000000007948 */ /* 0x000fea0003800000 */
[----:B------:R-:W-:Y:S01]  /*5e90*/  R2UR UR6, R175 ;  /* 0x00000000af0672ca */ /* 0x000fe200000e0000 */
[----:B-12---:R-:W-:Y:S01]  /*5ea0*/  WARPGROUP.ARRIVE ;  /* 0x00000000000079c5 */ /* 0x006fe20000000000 */
[----:B------:R-:W-:Y:S01]  /*5eb0*/  R2UR UR48, R170 ;  /* 0x00000000aa3072ca */ /* 0x000fe200000e0000 */
[----:B------:R-:W-:Y:S01]  /*5ec0*/  UMOV UR51, 0x80000020 ;  /* 0x8000002000337882 */ /* 0x000fe20000000000 */
        /* <DEDUP_REMOVED lines=9> */
[----:B------:R-:W-:Y:S01]  /*5f60*/  UIMAD UR6, UR6, 0xa00, UR23 ;  /* 0x00000a00060678a4 */ /* 0x000fe2000f8e0217 */
[----:B------:R-:W-:Y:S01]  /*5f70*/  R2UR UR24, R20 ;  /* 0x00000000141872ca */ /* 0x000fe200000e0000 */
[----:B------:R-:W-:Y:S01]  /*5f80*/  UMOV UR15, 0x80000020 ;  /* 0x80000020000f7882 */ /* 0x000fe20000000000 */
[----:B------:R-:W-:Y:S01]  /*5f90*/  R2UR UR25, R21 ;  /* 0x00000000151972ca */ /* 0x000fe200000e0000 */
[----:B------:R-:W-:Y:S01]  /*5fa0*/  UIADD3 UR7, UR6, 0x2, URZ ;  /* 0x0000000206077890 */ /* 0x000fe2000fffe03f */
[----:B------:R-:W-:Y:S01]  /*5fb0*/  R2UR UR16, R18 ;  /* 0x00000000121072ca */ /* 0x000fe200000e0000 */
[----:B------:R-:W-:Y:S01]  /*5fc0*/  UMOV UR11, 0x80000020 ;  /* 0x80000020000b7882 */ /* 0x000fe20000000000 */
[----:B------:R-:W-:Y:S01]  /*5fd0*/  UMOV UR50, UR6 ;  /* 0x0000000600327c82 */ /* 0x000fe20008000000 */
[----:B------:R-:W-:Y:S01]  /*5fe0*/  R2UR UR17, R19 ;  /* 0x00000000131172ca */ /* 0x000fe200000e0000 */
[----:B------:R-:W-:Y:S01]  /*5ff0*/  HGMMA.64x128x16.F32.BF16 R24, gdesc[UR48], RZ, !UPT, gsb0 ;  /* 0x01e00000301879f0 */ /* 0x000fe2000c0018ff */
[----:B------:R-:W-:Y:S01]  /*6000*/  R2UR UR12, R14 ;  /* 0x000000000e0c72ca */ /* 0x000fe200000e0000 */
[----:B------:R-:W-:Y:S01]  /*6010*/  UMOV UR38, UR7 ;  /* 0x0000000700267c82 */ /* 0x000fe20008000000 */
[----:B------:R-:W-:Y:S01]  /*6020*/  UIADD3 UR7, UR6, 0x200, URZ ;  /* 0x0000020006077890 */ /* 0x000fe2000fffe03f */
[----:B------:R-:W-:Y:S01]  /*6030*/  R2UR UR13, R15 ;  /* 0x000000000f0d72ca */ /* 0x000fe200000e0000 */
[----:B------:R-:W-:Y:S01]  /*6040*/  UIADD3 UR58, UR6, 0x602, URZ ;  /* 0x00000602063a7890 */ /* 0x000fe2000fffe03f */
[----:B------:R-:W-:Y:S01]  /*6050*/  R2UR UR8, R12 ;  /* 0x000000000c0872ca */ /* 0x000fe200000e0000 */
[----:B------:R-:W-:Y:S01]  /*6060*/  UMOV UR59, 0x80000020 ;  /* 0x80000020003b7882 */ /* 0x000fe20000000000 */
[----:B------:R-:W-:Y:S01]  /*6070*/  R2UR UR9, R13 ;  /* 0x000000000d0972ca */ /* 0x000fe200000e0000 */
[----:B------:R-:W-:Y:S01]  /*6080*/  UIADD3 UR46, UR6, 0x800, URZ ;  /* 0x00000800062e7890 */ /* 0x000fe2000fffe03f */
[----:B------:R-:W-:Y:S01]  /*6090*/  ISETP.NE.AND P2, PT, R10, RZ, PT ;  /* 0x000000ff0a00720c */ /* 0x000fe20003f45270 */
[----:B------:R-:W-:Y:S01]  /*60a0*/  UMOV UR34, UR7 ;  /* 0x0000000700227c82 */ /* 0x000fe20008000000 */
[----:B------:R-:W-:Y:S01]  /*60b0*/  UIADD3 UR7, UR6, 0x202, URZ ;  /* 0x0000020206077890 */ /* 0x000fe2000fffe03f */
[----:B------:R-:W-:-:S06]  /*60c0*/  UMOV UR47, 0x80000020 ;  /* 0x80000020002f7882 */ /* 0x000fcc0000000000 */
[----:B------:R-:W-:Y:S01]  /*60d0*/  UMOV UR26, UR7 ;  /* 0x00000007001a7c82 */ /* 0x000fe20008000000 */
[----:B------:R-:W-:-:S07]  /*60e0*/  UIADD3 UR7, UR6, 0x400, URZ ;  /* 0x0000040006077890 */ /* 0x000fce000fffe03f */
[----:B------:R-:W-:Y:S01]  /*60f0*/  UMOV UR18, UR7 ;  /* 0x0000000700127c82 */ /* 0x000fe20008000000 */
[----:B------:R-:W-:-:S07]  /*6100*/  UIADD3 UR7, UR6, 0x402, URZ ;  /* 0x0000040206077890 */ /* 0x000fce000fffe03f */
[----:B------:R-:W-:Y:S01]  /*6110*/  UMOV UR14, UR7 ;  /* 0x00000007000e7c82 */ /* 0x000fe20008000000 */
[----:B------:R-:W-:Y:S02]  /*6120*/  UIADD3 UR7, UR6, 0x600, URZ ;  /* 0x0000060006077890 */ /* 0x000fe4000fffe03f */
[----:B------:R-:W-:-:S05]  /*6130*/  UIADD3 UR6, UR6, 0x802, URZ ;  /* 0x0000080206067890 */ /* 0x000fca000fffe03f */
[----:B------:R-:W-:Y:S01]  /*6140*/  UMOV UR10, UR7 ;  /* 0x00000007000a7c82 */ /* 0x000fe20008000000 */
        /* <DEDUP_REMOVED lines=29> */
[----:B------:R-:W-:Y:S05]  /*6320*/  @P2 BRA `(.L_x_26) ;  /* 0x0000000000fc2947 */ /* 0x000fea0003800000 */
[----:B------:R-:W-:-:S13]  /*6330*/  ISETP.LT.OR P3, PT, R8, 0x1, !P0 ;  /* 0x000000010800780c */ /* 0x000fda0004761670 */
[----:B------:R-:W-:Y:S05]  /*6340*/  @P3 BRA `(.L_x_27) ;  /* 0x0000000000f03947 */ /* 0x000fea0003800000 */
[----:B------:R-:W-:Y:S02]  /*6350*/  ISETP.NE.AND P4, PT, R0, RZ, PT ;  /* 0x000000ff0000720c */ /* 0x000fe40003f85270 */
[----:B------:R-:W-:Y:S02]  /*6360*/  LEA R176, R5, R2, 0x3 ;  /* 0x0000000205b07211 */ /* 0x000fe400078e18ff */
[----:B------:R-:W-:-:S09]  /*6370*/  SHF.L.U32 R177, R6, 0x1f, RZ ;  /* 0x0000001f06b17819 */ /* 0x000fd200000006ff */
.L_x_28:
        /* <DEDUP_REMOVED lines=10> */
.L_x_29:
[----:B-12---:R-:W-:Y:S01]  /*6420*/  IMAD R177, R5, 0xa000, R2 ;  /* 0x0000a00005b17824 */ /* 0x006fe200078e0202 */
[----:B------:R-:W-:Y:S01]  /*6430*/  R2UR UR49, R176 ;  /* 0x00000000b03172ca */ /* 0x000fe200000e0000 */
[----:B------:R-:W-:Y:S01]  /*6440*/  UIADD3 UR6, UP0, UR30, 0x1f0, URZ ;  /* 0x000001f01e067890 */ /* 0x000fe2000ff1e03f */
[----:B------:R-:W-:Y:S01]  /*6450*/  R2UR UR51, R9 ;  /* 0x00000000093372ca */ /* 0x000fe200000e0000 */
[----:B------:R-:W-:Y:S01]  /*6460*/  UMOV UR14, 0x0 ;  /* 0x00000000000e7882 */ /* 0x000fe20000000000 */
[----:B------:R-:W-:Y:S01]  /*6470*/  R2UR UR8, R177 ;  /* 0x00000000b10872ca */ /* 0x000fe200000e0000 */
[----:B------:R-:W-:Y:S01]  /*6480*/  UIADD3.X UR7, URZ, UR31, URZ, UP0, !UPT ;  /* 0x0000001f3f077290 */ /* 0x000fe200087fe43f */
[----:B------:R-:W-:Y:S01]  /*6490*/  IADD3 R5, R5, 0x1, RZ ;  /* 0x0000000105057810 */ /* 0x000fe20007ffe0ff */
[----:B------:R-:W-:Y:S01]  /*64a0*/  UMOV UR15, 0x10000000 ;  /* 0x10000000000f7882 */ /* 0x000fe20000000000 */
[----:B------:R-:W-:Y:S01]  /*64b0*/  UMOV UR50, URZ ;  /* 0x0000003f00327c82 */ /* 0x000fe20008000000 */
[----:B------:R-:W-:Y:S01]  /*64c0*/  UMOV UR34, 0x20 ;  /* 0x0000002000227882 */ /* 0x000fe20000000000 */
[----:B------:R-:W-:Y:S01]  /*64d0*/  UMOV UR36, UR52 ;  /* 0x0000003400247c82 */ /* 0x000fe20008000000 */
[----:B------:R-:W-:Y:S01]  /*64e0*/  UMOV UR37, UR53 ;  /* 0x0000003500257c82 */ /* 0x000fe20008000000 */
[----:B------:R-:W-:Y:S01]  /*64f0*/  UMOV UR26, 0x40 ;  /* 0x00000040001a7882 */ /* 0x000fe20000000000 */
[----:B------:R-:W-:Y:S01]  /*6500*/  UIADD3 UR49, UR49, 0x2d000, URZ ;  /* 0x0002d00031317890 */ /* 0x000fe2000fffe03f */
[----:B------:R-:W-:Y:S01]  /*6510*/  ISETP.NE.AND P3, PT, R5, 0x4, PT ;  /* 0x000000040500780c */ /* 0x000fe20003f65270 */
[----:B------:R-:W-:-:S02]  /*6520*/  USHF.L.U32 UR51, UR51, 0x7, URZ ;  /* 0x0000000733337899 */ /* 0x000fc4000800063f */
[----:B------:R-:W-:Y:S01]  /*6530*/  UIADD3 UR48, UR8, 0x5000, URZ ;  /* 0x0000500008307890 */ /* 0x000fe2000fffe03f */
[----:B------:R-:W-:Y:S01]  /*6540*/  SEL R177, RZ, 0x1, P3 ;  /* 0x00000001ffb17807 */ /* 0x000fe20001800000 */
[----:B------:R-:W-:Y:S01]  /*6550*/  UIADD3 UR32, UR8, 0x7000, URZ ;  /* 0x0000700008207890 */ /* 0x000fe2000fffe03f */
[----:B------:R-:W-:Y:S01]  /*6560*/  SEL R5, R5, RZ, P3 ;  /* 0x000000ff05057207 */ /* 0x000fe20001800000 */
[----:B------:R-:W-:Y:S01]  /*6570*/  UIADD3 UR24, UR8, 0x9000, URZ ;  /* 0x0000900008187890 */ /* 0x000fe2000fffe03f */
[----:B------:R-:W-:Y:S01]  /*6580*/  LOP3.LUT R6, R6, R177, RZ, 0x3c, !PT ;  /* 0x000000b106067212 */ /* 0x000fe200078e3cff */
[----:B------:R-:W-:Y:S02]  /*6590*/  UIADD3 UR16, UR8, 0xb000, URZ ;  /* 0x0000b00008107890 */ /* 0x000fe4000fffe03f */
[----:B------:R-:W-:Y:S01]  /*65a0*/  UIADD3 UR8, UR8, 0xd000, URZ ;  /* 0x0000d00008087890 */ /* 0x000fe2000fffe03f */
[----:B------:R1:W-:Y:S01]  /*65b0*/  UTMALDG.4D [UR48], [UR6], desc[UR14] ;  /* 0x00000e30060075b4 */ /* 0x0003e20008019000 */
[----:B------:R-:W-:Y:S01]  /*65c0*/  UMOV UR33, UR49 ;  /* 0x0000003100217c82 */ /* 0x000fe20008000000 */
[----:B------:R-:W-:Y:S01]  /*65d0*/  UMOV UR35, UR51 ;  /* 0x0000003300237c82 */ /* 0x000fe20008000000 */
        /* <DEDUP_REMOVED lines=19> */
.L_x_27:
[----:B------:R-:W-:-:S07]  /*6710*/  VIADD R8, R8, 0xffffffff ;  /* 0xffffffff08087836 */ /* 0x000fce0000000000 */
.L_x_26:
[----:B------:R-:W-:Y:S01]  /*6720*/  IADD3 R175, R175, 0x1, RZ ;  /* 0x00000001afaf7810 */ /* 0x000fe20007ffe0ff */
[----:B------:R-:W-:Y:S05]  /*6730*/  WARPSYNC.ALL ;  /* 0x0000000000007948 */ /* 0x000fea0003800000 */
[----:B------:R-:W-:-:S04]  /*6740*/  ISETP.NE.AND P3, PT, R175, 0x4, PT ;  /* 0x00000004af00780c */ /* 0x000fc80003f65270 */
[----:B------:R-:W-:Y:S02]  /*6750*/  SEL R177, RZ, 0x1, P3 ;  /* 0x00000001ffb17807 */ /* 0x000fe40001800000 */
[----:B------:R-:W-:Y:S02]  /*6760*/  SEL R175, R175, RZ, P3 ;  /* 0x000000ffafaf7207 */ /* 0x000fe40001800000 */
[----:B------:R-:W-:Y:S02]  /*6770*/  LOP3.LUT R4, R4, R177, RZ, 0x3c, !PT ;  /* 0x000000b104047212 */ /* 0x000fe400078e3cff */
[----:B------:R-:W-:Y:S01]  /*6780*/  FMNMX R176, R24, R181, !PT ;  /* 0x000000b518b07209 */ /* 0x000fe20007800000 */
[----:B------:R-:W-:Y:S01]  /*6790*/  ULDC UR6, c[0x0][0x604] ;  /* 0x0001810000067ab9 */ /* 0x000fe20000000800 */
[----:B------:R-:W-:Y:S01]  /*67a0*/  FMNMX R180, R26, R179, !PT ;  /* 0x000000b31ab47209 */ /* 0x000fe20007800000 */
[----:B------:R-:W-:Y:S01]  /*67b0*/  IMAD R186, R175, 0x8, R2 ;  /* 0x00000008afba7824 */ /* 0x000fe200078e0202 */
[----:B------:R-:W-:-:S02]  /*67c0*/  FMNMX R177, R25, R176, !PT ;  /* 0x000000b019b17209 */ /* 0x000fc40007800000 */
[----:B------:R-:W-:Y:S02]  /*67d0*/  FMNMX R183, R27, R180, !PT ;  /* 0x000000b41bb77209 */ /* 0x000fe40007800000 */
[----:B------:R-:W-:Y:S02]  /*67e0*/  FMNMX R176, R28, R177, !PT ;  /* 0x000000b11cb07209 */ /* 0x000fe40007800000 */
[----:B------:R-:W-:Y:S02]  /*67f0*/  FMNMX R180, R30, R183, !PT ;  /* 0x000000b71eb47209 */ /* 0x000fe40007800000 */
[----:B------:R-:W-:Y:S02]  /*6800*/  FMNMX R177, R29, R176, !PT ;  /* 0x000000b01db17209 */ /* 0x000fe40007800000 */
[----:B------:R-:W-:Y:S02]  /*6810*/  FMNMX R183, R31, R180, !PT ;  /* 0x000000b41fb77209 */ /* 0x000fe40007800000 */
        /* <DEDUP_REMOVED lines=55> */
[----:B------:R-:W-:-:S03]  /*6b90*/  FMNMX R182, R87, R182, !PT ;  /* 0x000000b657b67209 */ /* 0x000fc60007800000 */
[----:B------:R-:W1:Y:S04]  /*6ba0*/  SHFL.BFLY PT, R177, R180, 0x1, 0x1f ;  /* 0x0c201f00b4b17f89 */ /* 0x000e6800000e0000 */
[----:B------:R-:W2:Y:S01]  /*6bb0*/  SHFL.BFLY PT, R185, R182, 0x1, 0x1f ;  /* 0x0c201f00b6b97f89 */ /* 0x000ea200000e0000 */
[----:B-1----:R-:W-:Y:S02]  /*6bc0*/  FMNMX R183, R180, R177, !PT ;  /* 0x000000b1b4b77209 */ /* 0x002fe40007800000 */
[----:B--2---:R-:W-:-:S03]  /*6bd0*/  FMNMX R185, R182, R185, !PT ;  /* 0x000000b9b6b97209 */ /* 0x004fc60007800000 */
[----:B------:R-:W1:Y:S04]  /*6be0*/  SHFL.BFLY PT, R176, R183, 0x2, 0x1f ;  /* 0x0c401f00b7b07f89 */ /* 0x000e6800000e0000 */
[----:B------:R-:W2:Y:S01]  /*6bf0*/  SHFL.BFLY PT, R184, R185, 0x2, 0x1f ;  /* 0x0c401f00b9b87f89 */ /* 0x000ea200000e0000 */
[----:B-1----:R-:W-:Y:S01]  /*6c00*/  FMNMX R176, R183, R176, !PT ;  /* 0x000000b0b7b07209 */ /* 0x002fe20007800000 */
[C---:B------:R-:W-:Y:S01]  /*6c10*/  IMAD R183, R7.reuse, 0x8, R172 ;  /* 0x0000000807b77824 */ /* 0x040fe200078e02ac */
[----:B------:R-:W-:Y:S02]  /*6c20*/  IADD3 R7, R7, 0x1, RZ ;  /* 0x0000000107077810 */ /* 0x000fe40007ffe0ff */
[----:B--2---:R-:W-:Y:S02]  /*6c30*/  FMNMX R177, R185, R184, !PT ;  /* 0x000000b8b9b17209 */ /* 0x004fe40007800000 */
[----:B------:R-:W-:-:S02]  /*6c40*/  FSETP.NEU.AND P3, PT, R176, -INF , PT ;  /* 0xff800000b000780b */ /* 0x000fc40003f6d000 */
[C---:B------:R-:W-:Y:S02]  /*6c50*/  FSETP.NEU.AND P4, PT, R177.reuse, -INF , PT ;  /* 0xff800000b100780b */ /* 0x040fe40003f8d000 */
[----:B------:R-:W-:Y:S02]  /*6c60*/  FSEL R184, R176, RZ, P3 ;  /* 0x000000ffb0b87208 */ /* 0x000fe40001800000 */
[----:B------:R-:W-:Y:S02]  /*6c70*/  FSEL R188, R177, RZ, P4 ;  /* 0x000000ffb1bc7208 */ /* 0x000fe40002000000 */
[----:B------:R-:W-:Y:S01]  /*6c80*/  PRMT R183, RZ, 0x654, R183 ;  /* 0x00000654ffb77816 */ /* 0x000fe200000000b7 */
[----:B------:R-:W-:Y:S02]  /*6c90*/  FADD R180, -R184, R181 ;  /* 0x000000b5b8b47221 */ /* 0x000fe40000000100 */
[----:B------:R-:W-:Y:S01]  /*6ca0*/  FADD R181, -R188, R179 ;  /* 0x000000b3bcb57221 */ /* 0x000fe20000000100 */
[----:B------:R1:W-:Y:S01]  /*6cb0*/  SYNCS.ARRIVE.TRANS64.RED.A1T0 RZ, [R183+URZ], RZ ;  /* 0x000000ffb7ff79a7 */ /* 0x0003e2000810043f */
[----:B------:R-:W-:-:S02]  /*6cc0*/  FMUL R179, R180, UR6 ;  /* 0x00000006b4b37c20 */ /* 0x000fc40008400000 */
[----:B------:R-:W-:-:S03]  /*6cd0*/  FMUL R181, R181, UR6 ;  /* 0x00000006b5b57c20 */ /* 0x000fc60008400000 */
[----:B------:R-:W-:Y:S02]  /*6ce0*/  FSETP.GEU.AND P3, PT, R179, -126, PT ;  /* 0xc2fc0000b300780b */ /* 0x000fe40003f6e000 */
[----:B------:R-:W-:Y:S02]  /*6cf0*/  FSETP.GEU.AND P4, PT, R181, -126, PT ;  /* 0xc2fc0000b500780b */ /* 0x000fe40003f8e000 */
[----:B-1----:R-:W-:-:S09]  /*6d00*/  SHF.L.U32 R183, R4, 0x1f, RZ ;  /* 0x0000001f04b77819 */ /* 0x002fd200000006ff */
[----:B------:R-:W-:Y:S02]  /*6d10*/  @!P3 FMUL R179, R179, 0.5 ;  /* 0x3f000000b3b3b820 */ /* 0x000fe40000400000 */
[----:B------:R-:W-:Y:S02]  /*6d20*/  @!P4 FMUL R181, R181, 0.5 ;  /* 0x3f000000b5b5c820 */ /* 0x000fe40000400000 */
[----:B------:R-:W1:Y:S08]  /*6d30*/  MUFU.EX2 R180, R179 ;  /* 0x000000b300b47308 */ /* 0x000e700000000800 */
[----:B------:R-:W2:Y:S01]  /*6d40*/  MUFU.EX2 R182, R181 ;  /* 0x000000b500b67308 */ /* 0x000ea20000000800 */
[----:B-1----:R-:W-:Y:S01]  /*6d50*/  @!P3 FMUL R180, R180, R180 ;  /* 0x000000b4b4b4b220 */ /* 0x002fe20000400000 */
[----:B------:R-:W-:-:S03]  /*6d60*/  ISETP.NE.AND P3, PT, R7, 0x4, PT ;  /* 0x000000040700780c */ /* 0x000fc60003f65270 */
[-C--:B------:R-:W-:Y:S01]  /*6d70*/  FMUL R152, R152, R180.reuse ;  /* 0x000000b498987220 */ /* 0x080fe20000400000 */
[-C--:B------:R-:W-:Y:S01]  /*6d80*/  FMUL R153, R153, R180.reuse ;  /* 0x000000b499997220 */ /* 0x080fe20000400000 */
[-C--:B------:R-:W-:Y:S01]  /*6d90*/  FMUL R156, R156, R180.reuse ;  /* 0x000000b49c9c7220 */ /* 0x080fe20000400000 */
[----:B------:R-:W-:Y:S01]  /*6da0*/  FMUL R157, R157, R180 ;  /* 0x000000b49d9d7220 */ /* 0x000fe20000400000 */
[----:B--2---:R-:W-:Y:S01]  /*6db0*/  @!P4 FMUL R182, R182, R182 ;  /* 0x000000b6b6b6c220 */ /* 0x004fe20000400000 */
[-C--:B------:R-:W-:Y:S01]  /*6dc0*/  FMUL R160, R160, R180.reuse ;  /* 0x000000b4a0a07220 */ /* 0x080fe20000400000 */
        /* <DEDUP_REMOVED lines=34> */
[----:B------:R-:W-:Y:S01]  /*6ff0*/  FMUL R101, R101, R180 ;  /* 0x000000b465657220 */ /* 0x000fe20000400000 */
        /* <DEDUP_REMOVED lines=39> */
[----:B------:R-:W-:-:S07]  /*7270*/  FMUL R103, R103, R182 ;  /* 0x000000b667677220 */ /* 0x000fce0000400000 */
.L_x_30:
[----:B-1----:R1:W2:Y:S02]  /*7280*/  SYNCS.PHASECHK.TRANS64.TRYWAIT P4, [R186+URZ+0x2d000], R183 ;  /* 0x02d000b7ba0075a7 */ /* 0x0022a4000808017f */
[----:B--2---:R-:W-:Y:S05]  /*7290*/  @!P4 NANOSLEEP.SYNCS 0x989680 ;  /* 0x009896800000c95d */ /* 0x004fea0003900000 */
[----:B------:R-:W2:Y:S02]  /*72a0*/  @!P4 SYNCS.PHASECHK.TRANS64 P4, [R186+URZ+0x2d000], R183 ;  /* 0x02d000b7ba00c5a7 */ /* 0x000ea4000808007f */
[----:B--2---:R-:W-:Y:S05]  /*72b0*/  @!P4 BRA `(.L_x_30) ;  /* 0xfffffffc00f0c947 */ /* 0x004fea000383ffff */
[----:B------:R-:W-:Y:S01]  /*72c0*/  ULDC UR7, c[0x0][0x604] ;  /* 0x0001810000077ab9 */ /* 0x000fe20000000800 */
[----:B------:R-:W-:Y:S01]  /*72d0*/  R2UR UR6, R175 ;  /* 0x00000000af0672ca */ /* 0x000fe200000e0000 */
[----:B------:R-:W-:Y:S01]  /*72e0*/  FMUL R179, R184, UR7 ;  /* 0x00000007b8b37c20 */ /* 0x000fe20008400000 */
[----:B------:R-:W-:Y:S01]  /*72f0*/  UMOV UR19, 0x80000020 ;  /* 0x8000002000137882 */ /* 0x000fe20000000000 */
[----:B------:R-:W-:Y:S01]  /*7300*/  UMOV UR11, 0x80000020 ;  /* 0x80000020000b7882 */ /* 0x000fe20000000000 */
[----:B------:R-:W-:Y:S01]  /*7310*/  UMOV UR15, 0x80000020 ;  /* 0x80000020000f7882 */ /* 0x000fe20000000000 */
[--C-:B------:R-:W-:Y:S01]  /*7320*/  FFMA R24, R24, UR7, -R179.reuse ;  /* 0x0000000718187c23 */ /* 0x100fe200080008b3 */
[--C-:B------:R-:W-:Y:S01]  /*7330*/  FFMA R25, R25, UR7, -R179.reuse ;  /* 0x0000000719197c23 */ /* 0x100fe200080008b3 */
[--C-:B-1----:R-:W-:Y:S01]  /*7340*/  FFMA R186, R28, UR7, -R179.reuse ;  /* 0x000000071cba7c23 */ /* 0x102fe200080008b3 */
[----:B------:R-:W-:Y:S01]  /*7350*/  FMUL R28, R188, UR7 ;  /* 0x00000007bc1c7c20 */ /* 0x000fe20008400000 */
[--C-:B------:R-:W-:Y:S01]  /*7360*/  FFMA R29, R29, UR7, -R179.reuse ;  /* 0x000000071d1d7c23 */ /* 0x100fe200080008b3 */
[----:B------:R-:W-:Y:S01]  /*7370*/  FSETP.GEU.AND P6, PT, R24, -126, PT ;  /* 0xc2fc00001800780b */ /* 0x000fe20003fce000 */
[--C-:B------:R-:W-:Y:S01]  /*7380*/  FFMA R36, R36, UR7, -R179.reuse ;  /* 0x0000000724247c23 */ /* 0x100fe200080008b3 */
[----:B------:R-:W-:Y:S01]  /*7390*/  FSETP.GEU.AND P5, PT, R25, -126, PT ;  /* 0xc2fc00001900780b */ /* 0x000fe20003fae000 */
[--C-:B------:R-:W-:Y:S01]  /*73a0*/  FFMA R26, R26, UR7, -R28.reuse ;  /* 0x000000071a1a7c23 */ /* 0x100fe2000800081c */
[----:B------:R-:W-:Y:S01]  /*73b0*/  FSETP.GEU.AND P4, PT, R186, -126, PT ;  /* 0xc2fc0000ba00780b */ /* 0x000fe20003f8e000 */
[--C-:B------:R-:W-:Y:S01]  /*73c0*/  FFMA R27, R27, UR7, -R28.reuse ;  /* 0x000000071b1b7c23 */ /* 0x100fe2000800081c */
[--C-:B------:R-:W-:Y:S01]  /*73d0*/  FFMA R37, R37, UR7, -R179.reuse ;  /* 0x0000000725257c23 */ /* 0x100fe200080008b3 */
[--C-:B------:R-:W-:Y:S01]  /*73e0*/  FFMA R34, R34, UR7, -R28.reuse ;  /* 0x0000000722227c23 */ /* 0x100fe2000800081c */
[--C-:B------:R-:W-:Y:S01]  /*73f0*/  FFMA R38, R38, UR7, -R28.reuse ;  /* 0x0000000726267c23 */ /* 0x100fe2000800081c */
[--C-:B------:R-:W-:Y:S01]  /*7400*/  FFMA R189, R43, UR7, -R28.reuse ;  /* 0x000000072bbd7c23 */ /* 0x100fe2000800081c */
[--C-:B------:R-:W-:Y:S01]  /*7410*/  FFMA R47, R47, UR7, -R28.reuse ;  /* 0x000000072f2f7c23 */ /* 0x100fe2000800081c */
[--C-:B------:R-:W-:Y:S01]  /*7420*/  FFMA R48, R48, UR7, -R179.reuse ;  /* 0x0000000730307c23 */ /* 0x100fe200080008b3 */
[--C-:B------:R-:W-:Y:S01]  /*7430*/  FFMA R50, R50, UR7, -R28.reuse ;  /* 0x0000000732327c23 */ /* 0x100fe2000800081c */
[----:B------:R-:W-:Y:S01]  /*7440*/  @!P6 FMUL R24, R24, 0.5 ;  /* 0x3f0000001818e820 */ /* 0x000fe20000400000 */
[----:B------:R-:W-:Y:S01]  /*7450*/  UIMAD UR6, UR6, 0xa00, UR22 ;  /* 0x00000a00060678a4 */ /* 0x000fe2000f8e0216 */
[----:B------:R-:W-:Y:S01]  /*7460*/  @!P5 FMUL R25, R25, 0.5 ;  /* 0x3f0000001919d820 */ /* 0x000fe20000400000 */
[--C-:B------:R-:W-:Y:S01]  /*7470*/  FFMA R65, R65, UR7, -R179.reuse ;  /* 0x0000000741417c23 */ /* 0x100fe200080008b3 */
[----:B------:R-:W-:Y:S01]  /*7480*/  @!P4 FMUL R186, R186, 0.5 ;  /* 0x3f000000babac820 */ /* 0x000fe20000400000 */
[----:B------:R1:W2:Y:S01]  /*7490*/  MUFU.EX2 R185, R24 ;  /* 0x0000001800b97308 */ /* 0x0002a20000000800 */
[----:B------:R-:W-:Y:S01]  /*74a0*/  UIADD3 UR8, UR6, 0x200, URZ ;  /* 0x0000020006087890 */ /* 0x000fe2000fffe03f */
[--C-:B------:R-:W-:Y:S01]  /*74b0*/  FFMA R190, R70, UR7, -R28.reuse ;  /* 0x0000000746be7c23 */ /* 0x100fe2000800081c */
[----:B------:R-:W-:Y:S01]  /*74c0*/  UMOV UR18, UR6 ;  /* 0x0000000600127c82 */ /* 0x000fe20008000000 */
[----:B------:R-:W-:Y:S01]  /*74d0*/  UIADD3 UR10, UR6, 0x400, URZ ;  /* 0x00000400060a7890 */ /* 0x000fe2000fffe03f */
[--C-:B------:R-:W-:Y:S01]  /*74e0*/  FFMA R76, R76, UR7, -R179.reuse ;  /* 0x000000074c4c7c23 */ /* 0x100fe200080008b3 */
[----:B------:R-:W-:Y:S01]  /*74f0*/  UIADD3 UR12, UR6, 0x600, URZ ;  /* 0x00000600060c7890 */ /* 0x000fe2000fffe03f */
[--C-:B------:R-:W-:Y:S01]  /*7500*/  FFMA R79, R79, UR7, -R28.reuse ;  /* 0x000000074f4f7c23 */ /* 0x100fe2000800081c */
[----:B------:R3:W4:Y:S01]  /*7510*/  MUFU.EX2 R181, R25 ;  /* 0x0000001900b57308 */ /* 0x0007220000000800 */
[--C-:B-1----:R-:W-:Y:S01]  /*7520*/  FFMA R24, R30, UR7, -R28.reuse ;  /* 0x000000071e187c23 */ /* 0x102fe2000800081c */
[----:B------:R-:W-:Y:S01]  /*7530*/  UIADD3 UR14, UR6, 0x800, URZ ;  /* 0x00000800060e7890 */ /* 0x000fe2000fffe03f */
[--C-:B------:R-:W-:Y:S01]  /*7540*/  FFMA R81, R81, UR7, -R179.reuse ;  /* 0x0000000751517c23 */ /* 0x100fe200080008b3 */
[----:B------:R-:W-:Y:S01]  /*7550*/  UIADD3 UR16, UR6, 0x880, URZ ;  /* 0x0000088006107890 */ /* 0x000fe2000fffe03f */
[--C-:B------:R-:W-:Y:S01]  /*7560*/  FFMA R80, R80, UR7, -R179.reuse ;  /* 0x0000000750507c23 */ /* 0x100fe200080008b3 */
[----:B------:R-:W-:Y:S01]  /*7570*/  FFMA R84, R84, UR7, -R179 ;  /* 0x0000000754547c23 */ /* 0x000fe200080008b3 */
[--C-:B------:R-:W-:Y:S01]  /*7580*/  FFMA R82, R82, UR7, -R28.reuse ;  /* 0x0000000752527c23 */ /* 0x100fe2000800081c */
[----:B------:R-:W1:Y:S01]  /*7590*/  MUFU.EX2 R183, R186 ;  /* 0x000000ba00b77308 */ /* 0x000e620000000800 */
[----:B--2---:R-:W-:Y:S01]  /*75a0*/  @!P6 FMUL R185, R185, R185 ;  /* 0x000000b9b9b9e220 */ /* 0x004fe20000400000 */
[----:B------:R-:W-:Y:S01]  /*75b0*/  FSETP.GEU.AND P6, PT, R29, -126, PT ;  /* 0xc2fc00001d00780b */ /* 0x000fe20003fce000 */
[--C-:B---3--:R-:W-:Y:S01]  /*75c0*/  FFMA R25, R31, UR7, -R28.reuse ;  /* 0x000000071f197c23 */ /* 0x108fe2000800081c */
[--C-:B------:R-:W-:Y:S01]  /*75d0*/  FFMA R83, R83, UR7, -R28.reuse ;  /* 0x0000000753537c23 */ /* 0x100fe2000800081c */
[----:B------:R-:W-:Y:S01]  /*75e0*/  FFMA R180, R180, R173, R185 ;  /* 0x000000adb4b47223 */ /* 0x000fe200000000b9 */
[----:B------:R-:W-:Y:S01]  /*75f0*/  FFMA R86, R86, UR7, -R28 ;  /* 0x0000000756567c23 */ /* 0x000fe2000800081c */
[----:B------:R-:W-:Y:S01]  /*7600*/  FFMA R85, R85, UR7, -R179 ;  /* 0x0000000755557c23 */ /* 0x000fe200080008b3 */
[----:B------:R-:W-:Y:S01]  /*7610*/  SEL R7, R7, RZ, P3 ;  /* 0x000000ff07077207 */ /* 0x000fe20001800000 */
[----:B----4-:R-:W-:Y:S01]  /*7620*/  @!P5 FMUL R181, R181, R181 ;  /* 0x000000b5b5b5d220 */ /* 0x010fe20000400000 */
[----:B------:R-:W-:Y:S01]  /*7630*/  FSETP.GEU.AND P5, PT, R26, -126, PT ;  /* 0xc2fc00001a00780b */ /* 0x000fe20003fae000 */
[----:B------:R-:W-:-:S02]  /*7640*/  VIADD R175, R175, 0x1 ;  /* 0x00000001afaf7836 */ /* 0x000fc40000000000 */
[----:B------:R-:W-:Y:S02]  /*7650*/  FADD R180, R180, R181 ;  /* 0x000000b5b4b47221 */ /* 0x000fe40000000000 */
[----:B------:R-:W-:Y:S01]  /*7660*/  @!P6 FMUL R29, R29, 0.5 ;  /* 0x3f0000001d1de820 */ /* 0x000fe20000400000 */
[----:B-1----:R-:W-:Y:S01]  /*7670*/  @!P4 FMUL R183, R183, R183 ;  /* 0x000000b7b7b7c220 */ /* 0x002fe20000400000 */
[----:B------:R-:W-:Y:S02]  /*7680*/  FSETP.GEU.AND P4, PT, R27, -126, PT ;  /* 0xc2fc00001b00780b */ /* 0x000fe40003f8e000 */
[----:B------:R-:W1:Y:S04]  /*7690*/  MUFU.EX2 R184, R29 ;  /* 0x0000001d00b87308 */ /* 0x000e680000000800 */
[----:B------:R-:W-:-:S04]  /*76a0*/  @!P5 FMUL R26, R26, 0.5 ;  /* 0x3f0000001a1ad820 */ /* 0x000fc80000400000 */
[----:B------:R2:W3:Y:S03]  /*76b0*/  MUFU.EX2 R187, R26 ;  /* 0x0000001a00bb7308 */ /* 0x0004e60000000800 */
[----:B------:R-:W-:-:S05]  /*76c0*/  @!P4 FMUL R27, R27, 0.5 ;  /* 0x3f0000001b1bc820 */ /* 0x000fca0000400000 */
[----:B------:R4:W5:Y:S01]  /*76d0*/  MUFU.EX2 R186, R27 ;  /* 0x0000001b00ba7308 */ /* 0x0009620000000800 */
[--C-:B--2---:R-:W-:Y:S01]  /*76e0*/  FFMA R26, R32, UR7, -R179.reuse ;  /* 0x00000007201a7c23 */ /* 0x104fe200080008b3 */
[----:B-1----:R-:W-:Y:S01]  /*76f0*/  @!P6 FMUL R184, R184, R184 ;  /* 0x000000b8b8b8e220 */ /* 0x002fe20000400000 */
[----:B------:R-:W-:Y:S01]  /*7700*/  FSETP.GEU.AND P6, PT, R24, -126, PT ;  /* 0xc2fc00001800780b */ /* 0x000fe20003fce000 */
[----:B---3--:R-:W-:Y:S01]  /*7710*/  @!P5 FMUL R187, R187, R187 ;  /* 0x000000bbbbbbd220 */ /* 0x008fe20000400000 */
[----:B------:R-:W-:Y:S01]  /*7720*/  FSETP.GEU.AND P5, PT, R25, -126, PT ;  /* 0xc2fc00001900780b */ /* 0x000fe20003fae000 */
[----:B----4-:R-:W-:Y:S02]  /*7730*/  FFMA R27, R33, UR7, -R179 ;  /* 0x00000007211b7c23 */ /* 0x010fe400080008b3 */
[----:B------:R-:W-:-:S08]  /*7740*/  FFMA R17, R182, R17, R187 ;  /* 0x00000011b6117223 */ /* 0x000fd000000000bb */
[----:B------:R-:W-:Y:S01]  /*7750*/  @!P6 FMUL R24, R24, 0.5 ;  /* 0x3f0000001818e820 */ /* 0x000fe20000400000 */
[----:B-----5:R-:W-:Y:S01]  /*7760*/  @!P4 FMUL R186, R186, R186 ;  /* 0x000000bababac220 */ /* 0x020fe20000400000 */
[----:B------:R-:W-:Y:S02]  /*7770*/  FSETP.GEU.AND P4, PT, R26, -126, PT ;  /* 0xc2fc00001a00780b */ /* 0x000fe40003f8e000 */
[----:B------:R1:W2:Y:S01]  /*7780*/  MUFU.EX2 R188, R24 ;  /* 0x0000001800bc7308 */ /* 0x0002a20000000800 */
[----:B------:R-:W-:Y:S01]  /*7790*/  FADD R17, R17, R186 ;  /* 0x000000ba11117221 */ /* 0x000fe20000000000 */
[----:B------:R-:W-:-:S06]  /*77a0*/  @!P5 FMUL R25, R25, 0.5 ;  /* 0x3f0000001919d820 */ /* 0x000fcc0000400000 */
[----:B------:R3:W4:Y:S01]  /*77b0*/  MUFU.EX2 R29, R25 ;  /* 0x00000019001d7308 */ /* 0x0007220000000800 */
[----:B-1----:R-:W-:Y:S02]  /*77c0*/  FFMA R24, R35, UR7, -R28 ;  /* 0x0000000723187c23 */ /* 0x002fe4000800081c */
[----:B------:R-:W-:-:S05]  /*77d0*/  @!P4 FMUL R26, R26, 0.5 ;  /* 0x3f0000001a1ac820 */ /* 0x000fca0000400000 */
[----:B------:R1:W5:Y:S01]  /*77e0*/  MUFU.EX2 R30, R26 ;  /* 0x0000001a001e7308 */ /* 0x0003620000000800 */
[----:B--2---:R-:W-:Y:S01]  /*77f0*/  @!P6 FMUL R188, R188, R188 ;  /* 0x000000bcbcbce220 */ /* 0x004fe20000400000 */
[----:B------:R-:W-:Y:S01]  /*7800*/  FSETP.GEU.AND P6, PT, R27, -126, PT ;  /* 0xc2fc00001b00780b */ /* 0x000fe20003fce000 */
[----:B---3--:R-:W-:Y:S01]  /*7810*/  FFMA R25, R39, UR7, -R28 ;  /* 0x0000000727197c23 */ /* 0x008fe2000800081c */
[----:B----4-:R-:W-:Y:S01]  /*7820*/  @!P5 FMUL R29, R29, R29 ;  /* 0x0000001d1d1dd220 */ /* 0x010fe20000400000 */
[----:B------:R-:W-:Y:S01]  /*7830*/  FSETP.GEU.AND P5, PT, R36, -126, PT ;  /* 0xc2fc00002400780b */ /* 0x000fe20003fae000 */
[----:B-1----:R-:W-:-:S09]  /*7840*/  FFMA R26, R40, UR7, -R179 ;  /* 0x00000007281a7c23 */ /* 0x002fd200080008b3 */
[----:B------:R-:W-:Y:S01]  /*7850*/  @!P6 FMUL R27, R27, 0.5 ;  /* 0x3f0000001b1be820 */ /* 0x000fe20000400000 */
[----:B-----5:R-:W-:Y:S01]  /*7860*/  @!P4 FMUL R30, R30, R30 ;  /* 0x0000001e1e1ec220 */ /* 0x020fe20000400000 */
[----:B------:R-:W-:Y:S02]  /*7870*/  FSETP.GEU.AND P4, PT, R37, -126, PT ;  /* 0xc2fc00002500780b */ /* 0x000fe40003f8e000 */
[----:B------:R1:W2:Y:S01]  /*7880*/  MUFU.EX2 R31, R27 ;  /* 0x0000001b001f7308 */ /* 0x0002a20000000800 */
[----:B------:R-:W-:-:S07]  /*7890*/  @!P5 FMUL R36, R36, 0.5 ;  /* 0x3f0000002424d820 */ /* 0x000fce0000400000 */
[----:B------:R-:W3:Y:S01]  /*78a0*/  MUFU.EX2 R32, R36 ;  /* 0x0000002400207308 */ /* 0x000ee20000000800 */
[----:B-1----:R-:W-:Y:S02]  /*78b0*/  FFMA R27, R42, UR7, -R28 ;  /* 0x000000072a1b7c23 */ /* 0x002fe4000800081c */
[----:B------:R-:W-:-:S05]  /*78c0*/  @!P4 FMUL R37, R37, 0.5 ;  /* 0x3f0000002525c820 */ /* 0x000fca0000400000 */
[----:B------:R-:W1:Y:S01]  /*78d0*/  MUFU.EX2 R33, R37 ;  /* 0x0000002500217308 */ /* 0x000e620000000800 */
[----:B--2---:R-:W-:Y:S01]  /*78e0*/  @!P6 FMUL R31, R31, R31 ;  /* 0x0000001f1f1fe220 */ /* 0x004fe20000400000 */
[----:B------:R-:W-:Y:S01]  /*78f0*/  FSETP.GEU.AND P6, PT, R34, -126, PT ;  /* 0xc2fc00002200780b */ /* 0x000fe20003fce000 */
[----:B---3--:R-:W-:Y:S01]  /*7900*/  @!P5 FMUL R32, R32, R32 ;  /* 0x000000202020d220 */ /* 0x008fe20000400000 */
[----:B------:R-:W-:-:S11]  /*7910*/  FSETP.GEU.AND P5, PT, R24, -126, PT ;  /* 0xc2fc00001800780b */ /* 0x000fd60003fae000 */
[----:B------:R-:W-:Y:S01]  /*7920*/  @!P6 FMUL R34, R34, 0.5 ;  /* 0x3f0000002222e820 */ /* 0x000fe20000400000 */
[----:B-1----:R-:W-:Y:S01]  /*7930*/  @!P4 FMUL R33, R33, R33 ;  /* 0x000000212121c220 */ /* 0x002fe20000400000 */
[----:B------:R-:W-:Y:S02]  /*7940*/  FSETP.GEU.AND P4, PT, R38, -126, PT ;  /* 0xc2fc00002600780b */ /* 0x000fe40003f8e000 */
[----:B------:R-:W1:Y:S01]  /*7950*/  MUFU.EX2 R35, R34 ;  /* 0x0000002200237308 */ /* 0x000e620000000800 */
[----:B------:R-:W-:-:S07]  /*7960*/  @!P5 FMUL R24, R24, 0.5 ;  /* 0x3f0000001818d820 */ /* 0x000fce0000400000 */
[----:B------:R2:W3:Y:S03]  /*7970*/  MUFU.EX2 R36, R24 ;  /* 0x0000001800247308 */ /* 0x0004e60000000800 */
[----:B------:R-:W-:-:S05]  /*7980*/  @!P4 FMUL R38, R38, 0.5 ;  /* 0x3f0000002626c820 */ /* 0x000fca0000400000 */
[----:B------:R-:W4:Y:S01]  /*7990*/  MUFU.EX2 R39, R38 ;  /* 0x0000002600277308 */ /* 0x000f220000000800 */
[----:B--2---:R-:W-:Y:S01]  /*79a0*/  FFMA R24, R41, UR7, -R179 ;  /* 0x0000000729187c23 */ /* 0x004fe200080008b3 */
[----:B-1----:R-:W-:Y:S01]  /*79b0*/  @!P6 FMUL R35, R35, R35 ;  /* 0x000000232323e220 */ /* 0x002fe20000400000 */
[----:B------:R-:W-:Y:S01]  /*79c0*/  FSETP.GEU.AND P6, PT, R25, -126, PT ;  /* 0xc2fc00001900780b */ /* 0x000fe20003fce000 */
[----:B---3--:R-:W-:Y:S01]  /*79d0*/  @!P5 FMUL R36, R36, R36 ;  /* 0x000000242424d220 */ /* 0x008fe20000400000 */
[----:B------:R-:W-:-:S11]  /*79e0*/  FSETP.GEU.AND P5, PT, R26, -126, PT ;  /* 0xc2fc00001a00780b */ /* 0x000fd60003fae000 */
[----:B------:R-:W-:Y:S01]  /*79f0*/  @!P6 FMUL R25, R25, 0.5 ;  /* 0x3f0000001919e820 */ /* 0x000fe20000400000 */
[----:B----4-:R-:W-:Y:S01]  /*7a00*/  @!P4 FMUL R39, R39, R39 ;  /* 0x000000272727c220 */ /* 0x010fe20000400000 */
[----:B------:R-:W-:Y:S02]  /*7a10*/  FSETP.GEU.AND P4, PT, R24, -126, PT ;  /* 0xc2fc00001800780b */ /* 0x000fe40003f8e000 */
[----:B------:R1:W2:Y:S01]  /*7a20*/  MUFU.EX2 R40, R25 ;  /* 0x0000001900287308 */ /* 0x0002a20000000800 */
[----:B------:R-:W-:-:S07]  /*7a30*/  @!P5 FMUL R26, R26, 0.5 ;  /* 0x3f0000001a1ad820 */ /* 0x000fce0000400000 */
        /* <DEDUP_REMOVED lines=21> */
[--C-:B---3--:R-:W-:Y:S01]  /*7b90*/  FFMA R189, R67, UR7, -R28.reuse ;  /* 0x0000000743bd7c23 */ /* 0x108fe2000800081c */
[--C-:B------:R-:W-:Y:S01]  /*7ba0*/  FFMA R67, R69, UR7, -R179.reuse ;  /* 0x0000000745437c23 */ /* 0x100fe200080008b3 */
[--C-:B------:R-:W-:Y:S01]  /*7bb0*/  FFMA R69, R71, UR7, -R28.reuse ;  /* 0x0000000747457c23 */ /* 0x100fe2000800081c */
[--C-:B------:R-:W-:Y:S01]  /*7bc0*/  FFMA R71, R73, UR7, -R179.reuse ;  /* 0x0000000749477c23 */ /* 0x100fe200080008b3 */
[--C-:B------:R-:W-:Y:S01]  /*7bd0*/  FFMA R73, R75, UR7, -R28.reuse ;  /* 0x000000074b497c23 */ /* 0x100fe2000800081c */
[----:B------:R-:W-:Y:S01]  /*7be0*/  FFMA R75, R78, UR7, -R28 ;  /* 0x000000074e4b7c23 */ /* 0x000fe2000800081c */
[----:B----4-:R-:W-:Y:S01]  /*7bf0*/  @!P5 FMUL R41, R41, R41 ;  /* 0x000000292929d220 */ /* 0x010fe20000400000 */
[----:B------:R-:W-:Y:S01]  /*7c00*/  FSETP.GEU.AND P5, PT, R26, -126, PT ;  /* 0xc2fc00001a00780b */ /* 0x000fe20003fae000 */
[----:B-1----:R-:W-:-:S04]  /*7c10*/  FFMA R25, R52, UR7, -R179 ;  /* 0x0000000734197c23 */ /* 0x002fc800080008b3 */
[----:B------:R-:W-:Y:S01]  /*7c20*/  @!P6 FMUL R24, R24, 0.5 ;  /* 0x3f0000001818e820 */ /* 0x000fe20000400000 */
[----:B-----5:R-:W-:Y:S01]  /*7c30*/  @!P4 FMUL R42, R42, R42 ;  /* 0x0000002a2a2ac220 */ /* 0x020fe20000400000 */
[----:B------:R-:W-:Y:S02]  /*7c40*/  FSETP.GEU.AND P4, PT, R47, -126, PT ;  /* 0xc2fc00002f00780b */ /* 0x000fe40003f8e000 */
[----:B------:R1:W2:Y:S04]  /*7c50*/  MUFU.EX2 R43, R24 ;  /* 0x00000018002b7308 */ /* 0x0002a80000000800 */
[----:B------:R-:W-:-:S04]  /*7c60*/  @!P5 FMUL R26, R26, 0.5 ;  /* 0x3f0000001a1ad820 */ /* 0x000fc80000400000 */
[----:B------:R3:W4:Y:S01]  /*7c70*/  MUFU.EX2 R44, R26 ;  /* 0x0000001a002c7308 */ /* 0x0007220000000800 */
[----:B-1----:R-:W-:Y:S02]  /*7c80*/  FFMA R24, R49, UR7, -R179 ;  /* 0x0000000731187c23 */ /* 0x002fe400080008b3 */
[----:B------:R-:W-:-:S05]  /*7c90*/  @!P4 FMUL R47, R47, 0.5 ;  /* 0x3f0000002f2fc820 */ /* 0x000fca0000400000 */
[----:B------:R-:W1:Y:S01]  /*7ca0*/  MUFU.EX2 R45, R47 ;  /* 0x0000002f002d7308 */ /* 0x000e620000000800 */
[----:B--2---:R-:W-:Y:S01]  /*7cb0*/  @!P6 FMUL R43, R43, R43 ;  /* 0x0000002b2b2be220 */ /* 0x004fe20000400000 */
[----:B------:R-:W-:Y:S01]  /*7cc0*/  FSETP.GEU.AND P6, PT, R48, -126, PT ;  /* 0xc2fc00003000780b */ /* 0x000fe20003fce000 */
[----:B---3--:R-:W-:Y:S01]  /*7cd0*/  FFMA R26, R51, UR7, -R28 ;  /* 0x00000007331a7c23 */ /* 0x008fe2000800081c */
[----:B----4-:R-:W-:Y:S01]  /*7ce0*/  @!P5 FMUL R44, R44, R44 ;  /* 0x0000002c2c2cd220 */ /* 0x010fe20000400000 */
[----:B------:R-:W-:-:S10]  /*7cf0*/  FSETP.GEU.AND P5, PT, R24, -126, PT ;  /* 0xc2fc00001800780b */ /* 0x000fd40003fae000 */
        /* <DEDUP_REMOVED lines=22> */
[--C-:B---3--:R-:W-:Y:S01]  /*7e60*/  FFMA R25, R56, UR7, -R179.reuse ;  /* 0x0000000738197c23 */ /* 0x108fe200080008b3 */
[----:B--2---:R-:W-:Y:S01]  /*7e70*/  @!P6 FMUL R52, R52, R52 ;  /* 0x000000343434e220 */ /* 0x004fe20000400000 */
[----:B------:R-:W-:Y:S01]  /*7e80*/  FSETP.GEU.AND P6, PT, R27, -126, PT ;  /* 0xc2fc00001b00780b */ /* 0x000fe20003fce000 */
[----:B----4-:R-:W-:Y:S01]  /*7e90*/  @!P5 FMUL R47, R47, R47 ;  /* 0x0000002f2f2fd220 */ /* 0x010fe20000400000 */
[----:B------:R-:W-:Y:S01]  /*7ea0*/  FSETP.GEU.AND P5, PT, R26, -126, PT ;  /* 0xc2fc00001a00780b */ /* 0x000fe20003fae000 */
[----:B-1----:R-:W-:-:S10]  /*7eb0*/  FFMA R24, R57, UR7, -R179 ;  /* 0x0000000739187c23 */ /* 0x002fd400080008b3 */
[----:B------:R-:W-:Y:S01]  /*7ec0*/  @!P6 FMUL R27, R27, 0.5 ;  /* 0x3f0000001b1be820 */ /* 0x000fe20000400000 */
[----:B-----5:R-:W-:Y:S01]  /*7ed0*/  @!P4 FMUL R48, R48, R48 ;  /* 0x000000303030c220 */ /* 0x020fe20000400000 */
[----:B------:R-:W-:Y:S02]  /*7ee0*/  FSETP.GEU.AND P4, PT, R25, -126, PT ;  /* 0xc2fc00001900780b */ /* 0x000fe40003f8e000 */
[----:B------:R1:W2:Y:S01]  /*7ef0*/  MUFU.EX2 R50, R27 ;  /* 0x0000001b00327308 */ /* 0x0002a20000000800 */
[----:B------:R-:W-:-:S07]  /*7f00*/  @!P5 FMUL R26, R26, 0.5 ;  /* 0x3f0000001a1ad820 */ /* 0x000fce0000400000 */
[----:B------:R3:W4:Y:S01]  /*7f10*/  MUFU.EX2 R53, R26 ;  /* 0x0000001a00357308 */ /* 0x0007220000000800 */
[--C-:B-1----:R-:W-:Y:S01]  /*7f20*/  FFMA R27, R58, UR7, -R28.reuse ;  /* 0x000000073a1b7c23 */ /* 0x102fe2000800081c */
[--C-:B------:R-:W-:Y:S01]  /*7f30*/  FFMA R58, R60, UR7, -R179.reuse ;  /* 0x000000073c3a7c23 */ /* 0x100fe200080008b3 */
[----:B------:R-:W-:Y:S01]  /*7f40*/  @!P4 FMUL R25, R25, 0.5 ;  /* 0x3f0000001919c820 */ /* 0x000fe20000400000 */
[--C-:B------:R-:W-:Y:S01]  /*7f50*/  FFMA R60, R62, UR7, -R28.reuse ;  /* 0x000000073e3c7c23 */ /* 0x100fe2000800081c */
[--C-:B------:R-:W-:Y:S01]  /*7f60*/  FFMA R62, R64, UR7, -R179.reuse ;  /* 0x00000007403e7c23 */ /* 0x100fe200080008b3 */
[--C-:B------:R-:W-:Y:S01]  /*7f70*/  FFMA R64, R66, UR7, -R28.reuse ;  /* 0x0000000742407c23 */ /* 0x100fe2000800081c */
[--C-:B------:R-:W-:Y:S01]  /*7f80*/  FFMA R66, R68, UR7, -R179.reuse ;  /* 0x0000000744427c23 */ /* 0x100fe200080008b3 */
[----:B------:R1:W5:Y:S01]  /*7f90*/  MUFU.EX2 R54, R25 ;  /* 0x0000001900367308 */ /* 0x0003620000000800 */
[--C-:B---3--:R-:W-:Y:S01]  /*7fa0*/  FFMA R26, R59, UR7, -R28.reuse ;  /* 0x000000073b1a7c23 */ /* 0x108fe2000800081c */
[----:B--2---:R-:W-:Y:S01]  /*7fb0*/  @!P6 FMUL R50, R50, R50 ;  /* 0x000000323232e220 */ /* 0x004fe20000400000 */
[----:B------:R-:W-:Y:S01]  /*7fc0*/  FSETP.GEU.AND P6, PT, R24, -126, PT ;  /* 0xc2fc00001800780b */ /* 0x000fe20003fce000 */
[--C-:B------:R-:W-:Y:S01]  /*7fd0*/  FFMA R59, R61, UR7, -R179.reuse ;  /* 0x000000073d3b7c23 */ /* 0x100fe200080008b3 */
[--C-:B------:R-:W-:Y:S01]  /*7fe0*/  FFMA R61, R63, UR7, -R28.reuse ;  /* 0x000000073f3d7c23 */ /* 0x100fe2000800081c */
[--C-:B------:R-:W-:Y:S01]  /*7ff0*/  FFMA R68, R72, UR7, -R179.reuse ;  /* 0x0000000748447c23 */ /* 0x100fe200080008b3 */
[--C-:B------:R-:W-:Y:S01]  /*8000*/  FFMA R72, R74, UR7, -R28.reuse ;  /* 0x000000074a487c23 */ /* 0x100fe2000800081c */
[----:B------:R-:W-:Y:S01]  /*8010*/  FFMA R74, R77, UR7, -R179 ;  /* 0x000000074d4a7c23 */ /* 0x000fe200080008b3 */
[----:B----4-:R-:W-:Y:S01]  /*8020*/  @!P5 FMUL R53, R53, R53 ;  /* 0x000000353535d220 */ /* 0x010fe20000400000 */
[----:B------:R-:W-:Y:S01]  /*8030*/  FSETP.GEU.AND P5, PT, R27, -126, PT ;  /* 0xc2fc00001b00780b */ /* 0x000fe20003fae000 */
[----:B------:R-:W-:Y:S01]  /*8040*/  FFMA R28, R87, UR7, -R28 ;  /* 0x00000007571c7c23 */ /* 0x000fe2000800081c */
[----:B-1----:R-:W-:Y:S01]  /*8050*/  F2FP.BF16.F32.PACK_AB R25, R186, R187 ;  /* 0x000000bbba19723e */ /* 0x002fe200000010ff */
[----:B------:R-:W-:-:S03]  /*8060*/  UMOV UR7, 0x80000020 ;  /* 0x8000002000077882 */ /* 0x000fc60000000000 */
[----:B------:R-:W-:Y:S01]  /*8070*/  @!P6 FMUL R24, R24, 0.5 ;  /* 0x3f0000001818e820 */ /* 0x000fe20000400000 */
[----:B-----5:R-:W-:Y:S01]  /*8080*/  @!P4 FMUL R54, R54, R54 ;  /* 0x000000363636c220 */ /* 0x020fe20000400000 */
[----:B------:R-:W-:Y:S02]  /*8090*/  FSETP.GEU.AND P4, PT, R26, -126, PT ;  /* 0xc2fc00001a00780b */ /* 0x000fe40003f8e000 */
[----:B------:R1:W2:Y:S03]  /*80a0*/  MUFU.EX2 R55, R24 ;  /* 0x0000001800377308 */ /* 0x0002a60000000800 */
[----:B------:R-:W-:-:S05]  /*80b0*/  @!P5 FMUL R27, R27, 0.5 ;  /* 0x3f0000001b1bd820 */ /* 0x000fca0000400000 */
[----:B------:R3:W4:Y:S01]  /*80c0*/  MUFU.EX2 R56, R27 ;  /* 0x0000001b00387308 */ /* 0x0007220000000800 */
[----:B-1----:R-:W-:Y:S02]  /*80d0*/  F2FP.BF16.F32.PACK_AB R24, R181, R185 ;  /* 0x000000b9b518723e */ /* 0x002fe400000010ff */
[----:B------:R-:W-:-:S05]  /*80e0*/  @!P4 FMUL R26, R26, 0.5 ;  /* 0x3f0000001a1ac820 */ /* 0x000fca0000400000 */
[----:B------:R1:W5:Y:S01]  /*80f0*/  MUFU.EX2 R57, R26 ;  /* 0x0000001a00397308 */ /* 0x0003620000000800 */
[----:B---3--:R-:W-:Y:S01]  /*8100*/  F2FP.BF16.F32.PACK_AB R27, R29, R188 ;  /* 0x000000bc1d1b723e */ /* 0x008fe200000010ff */
[----:B--2---:R-:W-:Y:S01]  /*8110*/  @!P6 FMUL R55, R55, R55 ;  /* 0x000000373737e220 */ /* 0x004fe20000400000 */
[----:B------:R-:W-:Y:S01]  /*8120*/  FSETP.GEU.AND P6, PT, R58, -126, PT ;  /* 0xc2fc00003a00780b */ /* 0x000fe20003fce000 */
[----:B------:R-:W-:-:S04]  /*8130*/  FADD R188, R17, R188 ;  /* 0x000000bc11bc7221 */ /* 0x000fc80000000000 */
[----:B------:R-:W-:Y:S01]  /*8140*/  FADD R188, R188, R29 ;  /* 0x0000001dbcbc7221 */ /* 0x000fe20000000000 */
[----:B-1----:R-:W-:Y:S01]  /*8150*/  F2FP.BF16.F32.PACK_AB R26, R184, R183 ;  /* 0x000000b7b81a723e */ /* 0x002fe200000010ff */
[----:B----4-:R-:W-:Y:S01]  /*8160*/  @!P5 FMUL R56, R56, R56 ;  /* 0x000000383838d220 */ /* 0x010fe20000400000 */
[----:B------:R-:W-:Y:S01]  /*8170*/  FSETP.GEU.AND P5, PT, R59, -126, PT ;  /* 0xc2fc00003b00780b */ /* 0x000fe20003fae000 */
[----:B------:R-:W-:Y:S01]  /*8180*/  FADD R183, R180, R183 ;  /* 0x000000b7b4b77221 */ /* 0x000fe20000000000 */
[----:B------:R-:W-:-:S03]  /*8190*/  WARPGROUP.ARRIVE ;  /* 0x00000000000079c5 */ /* 0x000fc60000000000 */
[----:B------:R-:W-:Y:S01]  /*81a0*/  @!P6 FMUL R58, R58, 0.5 ;  /* 0x3f0000003a3ae820 */ /* 0x000fe20000400000 */
[----:B-----5:R-:W-:Y:S01]  /*81b0*/  @!P4 FMUL R57, R57, R57 ;  /* 0x000000393939c220 */ /* 0x020fe20000400000 */
[----:B------:R-:W-:Y:S01]  /*81c0*/  FSETP.GEU.AND P4, PT, R60, -126, PT ;  /* 0xc2fc00003c00780b */ /* 0x000fe20003f8e000 */
[----:B------:R-:W-:Y:S01]  /*81d0*/  HGMMA.64x32x16.F32.BF16 R152, R24, gdesc[UR16].tnspB, R152, gsb0 ;  /* 0x4060001018987df0 */ /* 0x000fe20008001898 */
[----:B------:R-:W-:Y:S01]  /*81e0*/  UMOV UR18, UR8 ;  /* 0x0000000800127c82 */ /* 0x000fe20008000000 */
[----:B------:R-:W-:Y:S01]  /*81f0*/  UMOV UR19, 0x80000020 ;  /* 0x8000002000137882 */ /* 0x000fe20000000000 */
[----:B------:R-:W-:Y:S01]  /*8200*/  UIADD3 UR8, UR6, 0x40, URZ ;  /* 0x0000004006087890 */ /* 0x000fe2000fffe03f */
[----:B------:R-:W1:Y:S01]  /*8210*/  MUFU.EX2 R58, R58 ;  /* 0x0000003a003a7308 */ /* 0x000e620000000800 */
[----:B------:R-:W-:Y:S01]  /*8220*/  @!P5 FMUL R59, R59, 0.5 ;  /* 0x3f0000003b3bd820 */ /* 0x000fe20000400000 */
[----:B------:R-:W-:-:S06]  /*8230*/  FADD R183, R183, R184 ;  /* 0x000000b8b7b77221 */ /* 0x000fcc0000000000 */
[----:B------:R-:W-:Y:S01]  /*8240*/  @!P4 FMUL R60, R60, 0.5 ;  /* 0x3f0000003c3cc820 */ /* 0x000fe20000400000 */
[----:B------:R-:W2:Y:S01]  /*8250*/  MUFU.EX2 R59, R59 ;  /* 0x0000003b003b7308 */ /* 0x000ea20000000800 */
[----:B-1----:R-:W-:Y:S01]  /*8260*/  @!P6 FMUL R58, R58, R58 ;  /* 0x0000003a3a3ae220 */ /* 0x002fe20000400000 */
[----:B------:R-:W-:-:S06]  /*8270*/  FSETP.GEU.AND P6, PT, R61, -126, PT ;  /* 0xc2fc00003d00780b */ /* 0x000fcc0003fce000 */
[----:B------:R-:W1:Y:S01]  /*8280*/  MUFU.EX2 R60, R60 ;  /* 0x0000003c003c7308 */ /* 0x000e620000000800 */
[----:B--2---:R-:W-:Y:S01]  /*8290*/  @!P5 FMUL R59, R59, R59 ;  /* 0x0000003b3b3bd220 */ /* 0x004fe20000400000 */
[----:B------:R-:W-:-:S05]  /*82a0*/  FSETP.GEU.AND P5, PT, R62, -126, PT ;  /* 0xc2fc00003e00780b */ /* 0x000fca0003fae000 */
[----:B------:R-:W-:-:S04]  /*82b0*/  @!P6 FMUL R61, R61, 0.5 ;  /* 0x3f0000003d3de820 */ /* 0x000fc80000400000 */
[----:B------:R-:W2:Y:S01]  /*82c0*/  MUFU.EX2 R63, R61 ;  /* 0x0000003d003f7308 */ /* 0x000ea20000000800 */
[----:B-1----:R-:W-:Y:S01]  /*82d0*/  @!P4 FMUL R60, R60, R60 ;  /* 0x0000003c3c3cc220 */ /* 0x002fe20000400000 */
[----:B------:R-:W-:Y:S02]  /*82e0*/  FSETP.GEU.AND P4, PT, R65, -126, PT ;  /* 0xc2fc00004100780b */ /* 0x000fe40003f8e000 */
[----:B------:R-:W-:Y:S01]  /*82f0*/  @!P5 FMUL R62, R62, 0.5 ;  /* 0x3f0000003e3ed820 */ /* 0x000fe20000400000 */
[----:B------:R-:W-:Y:S02]  /*8300*/  WARPGROUP.DEPBAR.LE gsb0, 0x0 ;  /* 0x00008000000079c5 */ /* 0x000fe40000010000 */
[----:B------:R-:W-:-:S03]  /*8310*/  WARPGROUP.ARRIVE ;  /* 0x00000000000079c5 */ /* 0x000fc60000000000 */
[----:B------:R-:W1:Y:S05]  /*8320*/  MUFU.EX2 R62, R62 ;  /* 0x0000003e003e7308 */ /* 0x000e6a0000000800 */
[----:B------:R-:W-:Y:S01]  /*8330*/  @!P4 FMUL R65, R65, 0.5 ;  /* 0x3f0000004141c820 */ /* 0x000fe20000400000 */
[----:B--2---:R-:W-:Y:S01]  /*8340*/  @!P6 FMUL R63, R63, R63 ;  /* 0x0000003f3f3fe220 */ /* 0x004fe20000400000 */
[----:B------:R-:W-:Y:S01]  /*8350*/  FSETP.GEU.AND P6, PT, R64, -126, PT ;  /* 0xc2fc00004000780b */ /* 0x000fe20003fce000 */
[----:B------:R-:W-:Y:S01]  /*8360*/  HGMMA.64x32x16.F32.BF16 R136, R24, gdesc[UR16].tnspB, R136, gsb0 ;  /* 0x4060001018887df0 */ /* 0x000fe20008001888 */
[----:B------:R-:W-:Y:S01]  /*8370*/  UMOV UR18, UR8 ;  /* 0x0000000800127c82 */ /* 0x000fe20008000000 */
[----:B------:R-:W-:Y:S01]  /*8380*/  UMOV UR19, 0x80000020 ;  /* 0x8000002000137882 */ /* 0x000fe20000000000 */
[----:B------:R-:W-:Y:S01]  /*8390*/  UIADD3 UR8, UR6, 0x840, URZ ;  /* 0x0000084006087890 */ /* 0x000fe2000fffe03f */
[----:B------:R-:W2:Y:S01]  /*83a0*/  MUFU.EX2 R61, R65 ;  /* 0x00000041003d7308 */ /* 0x000ea20000000800 */
[----:B-1----:R-:W-:Y:S01]  /*83b0*/  @!P5 FMUL R62, R62, R62 ;  /* 0x0000003e3e3ed220 */ /* 0x002fe20000400000 */
[----:B------:R-:W-:-:S06]  /*83c0*/  FSETP.GEU.AND P5, PT, R189, -126, PT ;  /* 0xc2fc0000bd00780b */ /* 0x000fcc0003fae000 */
[----:B------:R-:W-:-:S06]  /*83d0*/  @!P6 FMUL R64, R64, 0.5 ;  /* 0x3f0000004040e820 */ /* 0x000fcc0000400000 */
[----:B------:R-:W1:Y:S01]  /*83e0*/  MUFU.EX2 R64, R64 ;  /* 0x0000004000407308 */ /* 0x000e620000000800 */
[----:B--2---:R-:W-:Y:S01]  /*83f0*/  @!P4 FMUL R61, R61, R61 ;  /* 0x0000003d3d3dc220 */ /* 0x004fe20000400000 */
[----:B------:R-:W-:Y:S01]  /*8400*/  FSETP.GEU.AND P4, PT, R66, -126, PT ;  /* 0xc2fc00004200780b */ /* 0x000fe20003f8e000 */
[----:B------:R-:W-:-:S05]  /*8410*/  @!P5 FMUL R189, R189, 0.5 ;  /* 0x3f000000bdbdd820 */ /* 0x000fca0000400000 */
[----:B------:R-:W2:Y:S07]  /*8420*/  MUFU.EX2 R65, R189 ;  /* 0x000000bd00417308 */ /* 0x000eae0000000800 */
[----:B------:R-:W-:Y:S01]  /*8430*/  @!P4 FMUL R66, R66, 0.5 ;  /* 0x3f0000004242c820 */ /* 0x000fe20000400000 */
[----:B-1----:R-:W-:Y:S01]  /*8440*/  @!P6 FMUL R64, R64, R64 ;  /* 0x000000404040e220 */ /* 0x002fe20000400000 */
[----:B------:R-:W-:-:S04]  /*8450*/  FSETP.GEU.AND P6, PT, R67, -126, PT ;  /* 0xc2fc00004300780b */ /* 0x000fc80003fce000 */
[----:B------:R-:W1:Y:S01]  /*8460*/  MUFU.EX2 R66, R66 ;  /* 0x0000004200427308 */ /* 0x000e620000000800 */
[----:B--2---:R-:W-:Y:S01]  /*8470*/  @!P5 FMUL R65, R65, R65 ;  /* 0x000000414141d220 */ /* 0x004fe20000400000 */
[----:B------:R-:W-:Y:S01]  /*8480*/  FSETP.GEU.AND P5, PT, R190, -126, PT ;  /* 0xc2fc0000be00780b */ /* 0x000fe20003fae000 */
[----:B------:R-:W-:Y:S02]  /*8490*/  WARPGROUP.DEPBAR.LE gsb0, 0x0 ;  /* 0x00008000000079c5 */ /* 0x000fe40000010000 */
[----:B------:R-:W-:-:S04]  /*84a0*/  WARPGROUP.ARRIVE ;  /* 0x00000000000079c5 */ /* 0x000fc80000000000 */
[----:B------:R-:W-:Y:S02]  /*84b0*/  @!P6 FMUL R67, R67, 0.5 ;  /* 0x3f0000004343e820 */ /* 0x000fe40000400000 */
[----:B------:R-:W-:Y:S01]  /*84c0*/  HGMMA.64x32x16.F32.BF16 R120, R24, gdesc[UR8].tnspB, R120, gsb0 ;  /* 0x4060000818787df0 */ /* 0x000fe20008001878 */
[----:B------:R-:W-:Y:S01]  /*84d0*/  UMOV UR10, UR12 ;  /* 0x0000000c000a7c82 */ /* 0x000fe20008000000 */
[----:B------:R-:W-:Y:S01]  /*84e0*/  UMOV UR11, 0x80000020 ;  /* 0x80000020000b7882 */ /* 0x000fe20000000000 */
[----:B------:R-:W-:Y:S01]  /*84f0*/  UIADD3 UR12, UR6, 0x440, URZ ;  /* 0x00000440060c7890 */ /* 0x000fe2000fffe03f */
[----:B-1----:R-:W-:Y:S01]  /*8500*/  @!P4 FMUL R66, R66, R66 ;  /* 0x000000424242c220 */ /* 0x002fe20000400000 */
[C---:B------:R-:W-:Y:S01]  /*8510*/  FSETP.GEU.AND P4, PT, R69.reuse, -126, PT ;  /* 0xc2fc00004500780b */ /* 0x040fe20003f8e000 */
[----:B------:R-:W-:Y:S01]  /*8520*/  @!P5 FMUL R190, R190, 0.5 ;  /* 0x3f000000bebed820 */ /* 0x000fe20000400000 */
[----:B------:R-:W1:Y:S08]  /*8530*/  MUFU.EX2 R67, R67 ;  /* 0x0000004300437308 */ /* 0x000e700000000800 */
[----:B------:R-:W2:Y:S03]  /*8540*/  MUFU.EX2 R70, R190 ;  /* 0x000000be00467308 */ /* 0x000ea60000000800 */
[----:B------:R-:W-:-:S06]  /*8550*/  @!P4 FMUL R69, R69, 0.5 ;  /* 0x3f0000004545c820 */ /* 0x000fcc0000400000 */
[----:B------:R-:W3:Y:S01]  /*8560*/  MUFU.EX2 R69, R69 ;  /* 0x0000004500457308 */ /* 0x000ee20000000800 */
[----:B-1----:R-:W-:Y:S01]  /*8570*/  @!P6 FMUL R67, R67, R67 ;  /* 0x000000434343e220 */ /* 0x002fe20000400000 */
[----:B------:R-:W-:Y:S01]  /*8580*/  FSETP.GEU.AND P6, PT, R68, -126, PT ;  /* 0xc2fc00004400780b */ /* 0x000fe20003fce000 */
[----:B--2---:R-:W-:Y:S01]  /*8590*/  @!P5 FMUL R70, R70, R70 ;  /* 0x000000464646d220 */ /* 0x004fe20000400000 */
[----:B------:R-:W-:-:S11]  /*85a0*/  FSETP.GEU.AND P5, PT, R71, -126, PT ;  /* 0xc2fc00004700780b */ /* 0x000fd60003fae000 */
[----:B------:R-:W-:Y:S01]  /*85b0*/  @!P6 FMUL R68, R68, 0.5 ;  /* 0x3f0000004444e820 */ /* 0x000fe20000400000 */
[----:B---3--:R-:W-:Y:S01]  /*85c0*/  @!P4 FMUL R69, R69, R69 ;  /* 0x000000454545c220 */ /* 0x008fe20000400000 */
[----:B------:R-:W-:-:S04]  /*85d0*/  FSETP.GEU.AND P4, PT, R72, -126, PT ;  /* 0xc2fc00004800780b */ /* 0x000fc80003f8e000 */
[----:B------:R-:W1:Y:S01]  /*85e0*/  MUFU.EX2 R68, R68 ;  /* 0x0000004400447308 */ /* 0x000e620000000800 */
[----:B------:R-:W-:Y:S01]  /*85f0*/  @!P5 FMUL R71, R71, 0.5 ;  /* 0x3f0000004747d820 */ /* 0x000fe20000400000 */
[----:B------:R-:W-:Y:S02]  /*8600*/  WARPGROUP.DEPBAR.LE gsb0, 0x0 ;  /* 0x00008000000079c5 */ /* 0x000fe40000010000 */
[----:B------:R-:W-:-:S04]  /*8610*/  WARPGROUP.ARRIVE ;  /* 0x00000000000079c5 */ /* 0x000fc80000000000 */
[----:B------:R-:W2:Y:S01]  /*8620*/  MUFU.EX2 R71, R71 ;  /* 0x0000004700477308 */ /* 0x000ea20000000800 */
[----:B------:R-:W-:Y:S01]  /*8630*/  @!P4 FMUL R72, R72, 0.5 ;  /* 0x3f0000004848c820 */ /* 0x000fe20000400000 */
[----:B------:R-:W-:Y:S01]  /*8640*/  HGMMA.64x32x16.F32.BF16 R104, R24, gdesc[UR8].tnspB, R104, gsb0 ;  /* 0x4060000818687df0 */ /* 0x000fe20008001868 */
[----:B------:R-:W-:Y:S01]  /*8650*/  UIADD3 UR10, UR6, 0x240, URZ ;  /* 0x00000240060a7890 */ /* 0x000fe2000fffe03f */
[----:B------:R-:W-:Y:S01]  /*8660*/  UMOV UR11, 0x80000020 ;  /* 0x80000020000b7882 */ /* 0x000fe20000000000 */
[----:B-1----:R-:W-:Y:S01]  /*8670*/  @!P6 FMUL R68, R68, R68 ;  /* 0x000000444444e220 */ /* 0x002fe20000400000 */
[----:B------:R-:W-:Y:S02]  /*8680*/  FSETP.GEU.AND P6, PT, R73, -126, PT ;  /* 0xc2fc00004900780b */ /* 0x000fe40003fce000 */
[----:B------:R-:W1:Y:S01]  /*8690*/  MUFU.EX2 R72, R72 ;  /* 0x0000004800487308 */ /* 0x000e620000000800 */
[----:B--2---:R-:W-:Y:S01]  /*86a0*/  @!P5 FMUL R71, R71, R71 ;  /* 0x000000474747d220 */ /* 0x004fe20000400000 */
[----:B------:R-:W-:-:S09]  /*86b0*/  FSETP.GEU.AND P5, PT, R76, -126, PT ;  /* 0xc2fc00004c00780b */ /* 0x000fd20003fae000 */
[----:B------:R-:W-:Y:S01]  /*86c0*/  @!P6 FMUL R73, R73, 0.5 ;  /* 0x3f0000004949e820 */ /* 0x000fe20000400000 */
[----:B-1----:R-:W-:-:S05]  /*86d0*/  @!P4 FMUL R72, R72, R72 ;  /* 0x000000484848c220 */ /* 0x002fca0000400000 */
[----:B------:R-:W1:Y:S01]  /*86e0*/  MUFU.EX2 R73, R73 ;  /* 0x0000004900497308 */ /* 0x000e620000000800 */
[----:B------:R-:W-:Y:S01]  /*86f0*/  FSETP.GEU.AND P4, PT, R74, -126, PT ;  /* 0xc2fc00004a00780b */ /* 0x000fe20003f8e000 */
[----:B------:R-:W-:-:S06]  /*8700*/  @!P5 FMUL R76, R76, 0.5 ;  /* 0x3f0000004c4cd820 */ /* 0x000fcc0000400000 */
[----:B------:R-:W2:Y:S06]  /*8710*/  MUFU.EX2 R17, R76 ;  /* 0x0000004c00117308 */ /* 0x000eac0000000800 */
[----:B------:R-:W-:Y:S01]  /*8720*/  @!P4 FMUL R74, R74, 0.5 ;  /* 0x3f0000004a4ac820 */ /* 0x000fe20000400000 */
[----:B-1----:R-:W-:Y:S01]  /*8730*/  @!P6 FMUL R73, R73, R73 ;  /* 0x000000494949e220 */ /* 0x002fe20000400000 */
[----:B------:R-:W-:-:S04]  /*8740*/  FSETP.GEU.AND P6, PT, R75, -126, PT ;  /* 0xc2fc00004b00780b */ /* 0x000fc80003fce000 */
[----:B------:R-:W1:Y:S01]  /*8750*/  MUFU.EX2 R74, R74 ;  /* 0x0000004a004a7308 */ /* 0x000e620000000800 */
[----:B--2---:R-:W-:Y:S01]  /*8760*/  @!P5 FMUL R17, R17, R17 ;  /* 0x000000111111d220 */ /* 0x004fe20000400000 */
[----:B------:R-:W-:Y:S02]  /*8770*/  WARPGROUP.DEPBAR.LE gsb0, 0x0 ;  /* 0x00008000000079c5 */ /* 0x000fe40000010000 */
[----:B------:R-:W-:Y:S01]  /*8780*/  WARPGROUP.ARRIVE ;  /* 0x00000000000079c5 */ /* 0x000fe20000000000 */
[----:B------:R-:W-:-:S04]  /*8790*/  FSETP.GEU.AND P5, PT, R79, -126, PT ;  /* 0xc2fc00004f00780b */ /* 0x000fc80003fae000 */
[----:B------:R-:W-:Y:S01]  /*87a0*/  @!P6 FMUL R75, R75, 0.5 ;  /* 0x3f0000004b4be820 */ /* 0x000fe20000400000 */
[----:B------:R-:W-:Y:S01]  /*87b0*/  HGMMA.64x32x16.F32.BF16 R88, R24, gdesc[UR12].tnspB, R88, gsb0 ;  /* 0x4060000c18587df0 */ /* 0x000fe20008001858 */
[----:B------:R-:W-:Y:S01]  /*87c0*/  UIADD3 UR14, UR6, 0x640, URZ ;  /* 0x00000640060e7890 */ /* 0x000fe2000fffe03f */
[----:B------:R-:W-:-:S03]  /*87d0*/  UMOV UR15, 0x80000020 ;  /* 0x80000020000f7882 */ /* 0x000fc60000000000 */
[----:B------:R-:W2:Y:S01]  /*87e0*/  MUFU.EX2 R75, R75 ;  /* 0x0000004b004b7308 */ /* 0x000ea20000000800 */
[----:B-1----:R-:W-:Y:S01]  /*87f0*/  @!P4 FMUL R74, R74, R74 ;  /* 0x0000004a4a4ac220 */ /* 0x002fe20000400000 */
[----:B------:R-:W-:Y:S01]  /*8800*/  FSETP.GEU.AND P4, PT, R80, -126, PT ;  /* 0xc2fc00005000780b */ /* 0x000fe20003f8e000 */
[----:B------:R-:W-:-:S06]  /*8810*/  @!P5 FMUL R79, R79, 0.5 ;  /* 0x3f0000004f4fd820 */ /* 0x000fcc0000400000 */
[----:B------:R-:W1:Y:S06]  /*8820*/  MUFU.EX2 R79, R79 ;  /* 0x0000004f004f7308 */ /* 0x000e6c0000000800 */
[----:B------:R-:W-:Y:S01]  /*8830*/  @!P4 FMUL R80, R80, 0.5 ;  /* 0x3f0000005050c820 */ /* 0x000fe20000400000 */
[----:B--2---:R-:W-:Y:S01]  /*8840*/  @!P6 FMUL R75, R75, R75 ;  /* 0x0000004b4b4be220 */ /* 0x004fe20000400000 */
[----:B------:R-:W-:-:S04]  /*8850*/  FSETP.GEU.AND P6, PT, R81, -126, PT ;  /* 0xc2fc00005100780b */ /* 0x000fc80003fce000 */
[----:B------:R-:W2:Y:S01]  /*8860*/  MUFU.EX2 R80, R80 ;  /* 0x0000005000507308 */ /* 0x000ea20000000800 */
[----:B-1----:R-:W-:Y:S01]  /*8870*/  @!P5 FMUL R79, R79, R79 ;  /* 0x0000004f4f4fd220 */ /* 0x002fe20000400000 */
[----:B------:R-:W-:-:S07]  /*8880*/  FSETP.GEU.AND P5, PT, R82, -126, PT ;  /* 0xc2fc00005200780b */ /* 0x000fce0003fae000 */
[----:B------:R-:W-:-:S06]  /*8890*/  @!P6 FMUL R81, R81, 0.5 ;  /* 0x3f0000005151e820 */ /* 0x000fcc0000400000 */
[----:B------:R-:W1:Y:S01]  /*88a0*/  MUFU.EX2 R81, R81 ;  /* 0x0000005100517308 */ /* 0x000e620000000800 */
[----:B--2---:R-:W-:Y:S01]  /*88b0*/  @!P4 FMUL R80, R80, R80 ;  /* 0x000000505050c220 */ /* 0x004fe20000400000 */
[----:B------:R-:W-:Y:S01]  /*88c0*/  FSETP.GEU.AND P4, PT, R83, -126, PT ;  /* 0xc2fc00005300780b */ /* 0x000fe20003f8e000 */
[----:B------:R-:W-:-:S05]  /*88d0*/  @!P5 FMUL R82, R82, 0.5 ;  /* 0x3f0000005252d820 */ /* 0x000fca0000400000 */
[----:B------:R-:W2:Y:S01]  /*88e0*/  MUFU.EX2 R29, R82 ;  /* 0x00000052001d7308 */ /* 0x000ea20000000800 */
[----:B------:R-:W-:Y:S02]  /*88f0*/  WARPGROUP.DEPBAR.LE gsb0, 0x0 ;  /* 0x00008000000079c5 */ /* 0x000fe40000010000 */
[----:B------:R-:W-:Y:S01]  /*8900*/  F2FP.BF16.F32.PACK_AB R24, R31, R30 ;  /* 0x0000001e1f18723e */ /* 0x000fe200000010ff */
[----:B------:R-:W-:Y:S01]  /*8910*/  FADD R30, R183, R30 ;  /* 0x0000001eb71e7221 */ /* 0x000fe20000000000 */
[----:B------:R-:W-:Y:S02]  /*8920*/  F2FP.BF16.F32.PACK_AB R26, R33, R32 ;  /* 0x00000020211a723e */ /* 0x000fe400000010ff */
[----:B------:R-:W-:Y:S01]  /*8930*/  F2FP.BF16.F32.PACK_AB R25, R36, R35 ;  /* 0x000000232419723e */ /* 0x000fe200000010ff */
[----:B------:R-:W-:Y:S01]  /*8940*/  @!P4 FMUL R83, R83, 0.5 ;  /* 0x3f0000005353c820 */ /* 0x000fe20000400000 */
[----:B------:R-:W-:Y:S01]  /*8950*/  F2FP.BF16.F32.PACK_AB R27, R40, R39 ;  /* 0x00000027281b723e */ /* 0x000fe200000010ff */
[----:B-1----:R-:W-:Y:S01]  /*8960*/  @!P6 FMUL R81, R81, R81 ;  /* 0x000000515151e220 */ /* 0x002fe20000400000 */
[----:B------:R-:W-:Y:S01]  /*8970*/  FSETP.GEU.AND P6, PT, R84, -126, PT ;  /* 0xc2fc00005400780b */ /* 0x000fe20003fce000 */
[----:B------:R-:W-:Y:S01]  /*8980*/  FADD R31, R30, R31 ;  /* 0x0000001f1e1f7221 */ /* 0x000fe20000000000 */
[----:B------:R-:W-:Y:S01]  /*8990*/  WARPGROUP.ARRIVE ;  /* 0x00000000000079c5 */ /* 0x000fe20000000000 */
[----:B------:R-:W1:Y:S01]  /*89a0*/  MUFU.EX2 R83, R83 ;  /* 0x0000005300537308 */ /* 0x000e620000000800 */
[----:B------:R-:W-:Y:S01]  /*89b0*/  FADD R35, R188, R35 ;  /* 0x00000023bc237221 */ /* 0x000fe20000000000 */
[----:B------:R-:W-:Y:S01]  /*89c0*/  FADD R32, R31, R32 ;  /* 0x000000201f207221 */ /* 0x000fe20000000000 */
[----:B--2---:R-:W-:Y:S01]  /*89d0*/  @!P5 FMUL R29, R29, R29 ;  /* 0x0000001d1d1dd220 */ /* 0x004fe20000400000 */
[----:B------:R-:W-:Y:S01]  /*89e0*/  FSETP.GEU.AND P5, PT, R85, -126, PT ;  /* 0xc2fc00005500780b */ /* 0x000fe20003fae000 */
[----:B------:R-:W-:Y:S01]  /*89f0*/  HGMMA.64x32x16.F32.BF16 R152, R24, gdesc[UR16].tnspB, R152, gsb0 ;  /* 0x4060001018987df0 */ /* 0x000fe20008001898 */
[----:B------:R-:W-:Y:S01]  /*8a00*/  UMOV UR19, 0x80000020 ;  /* 0x8000002000137882 */ /* 0x000fe20000000000 */
[----:B------:R-:W-:Y:S01]  /*8a10*/  FADD R36, R35, R36 ;  /* 0x0000002423247221 */ /* 0x000fe20000000000 */
[----:B------:R-:W-:-:S02]  /*8a20*/  FADD R33, R32, R33 ;  /* 0x0000002120217221 */ /* 0x000fc40000000000 */
[----:B------:R-:W-:Y:S01]  /*8a30*/  @!P6 FMUL R84, R84, 0.5 ;  /* 0x3f0000005454e820 */ /* 0x000fe20000400000 */
[----:B------:R-:W-:-:S04]  /*8a40*/  FADD R39, R36, R39 ;  /* 0x0000002724277221 */ /* 0x000fc80000000000 */
[----:B------:R-:W-:Y:S01]  /*8a50*/  FADD R39, R39, R40 ;  /* 0x0000002827277221 */ /* 0x000fe20000000000 */
[----:B------:R-:W2:Y:S01]  /*8a60*/  MUFU.EX2 R84, R84 ;  /* 0x0000005400547308 */ /* 0x000ea20000000800 */
[----:B-1----:R-:W-:Y:S01]  /*8a70*/  @!P4 FMUL R83, R83, R83 ;  /* 0x000000535353c220 */ /* 0x002fe20000400000 */
[----:B------:R-:W-:Y:S01]  /*8a80*/  FSETP.GEU.AND P4, PT, R86, -126, PT ;  /* 0xc2fc00005600780b */ /* 0x000fe20003f8e000 */
[----:B------:R-:W-:-:S06]  /*8a90*/  @!P5 FMUL R85, R85, 0.5 ;  /* 0x3f0000005555d820 */ /* 0x000fcc0000400000 */
[----:B------:R-:W1:Y:S06]  /*8aa0*/  MUFU.EX2 R85, R85 ;  /* 0x0000005500557308 */ /* 0x000e6c0000000800 */
[----:B------:R-:W-:Y:S01]  /*8ab0*/  @!P4 FMUL R86, R86, 0.5 ;  /* 0x3f0000005656c820 */ /* 0x000fe20000400000 */
[----:B--2---:R-:W-:Y:S01]  /*8ac0*/  @!P6 FMUL R84, R84, R84 ;  /* 0x000000545454e220 */ /* 0x004fe20000400000 */
[----:B------:R-:W-:Y:S02]  /*8ad0*/  FSETP.GEU.AND P6, PT, R28, -126, PT ;  /* 0xc2fc00001c00780b */ /* 0x000fe40003fce000 */
[----:B------:R-:W2:Y:S01]  /*8ae0*/  MUFU.EX2 R31, R86 ;  /* 0x00000056001f7308 */ /* 0x000ea20000000800 */
[----:B-1----:R-:W-:-:S10]  /*8af0*/  @!P5 FMUL R85, R85, R85 ;  /* 0x000000555555d220 */ /* 0x002fd40000400000 */
[----:B------:R-:W-:Y:S01]  /*8b00*/  @!P6 FMUL R28, R28, 0.5 ;  /* 0x3f0000001c1ce820 */ /* 0x000fe20000400000 */
[----:B--2---:R-:W-:-:S05]  /*8b10*/  @!P4 FMUL R31, R31, R31 ;  /* 0x0000001f1f1fc220 */ /* 0x004fca0000400000 */
[----:B------:R-:W1:Y:S01]  /*8b20*/  MUFU.EX2 R28, R28 ;  /* 0x0000001c001c7308 */ /* 0x000e620000000800 */
[C---:B------:R-:W-:Y:S01]  /*8b30*/  ISETP.NE.AND P4, PT, R175.reuse, 0x4, PT ;  /* 0x00000004af00780c */ /* 0x040fe20003f85270 */
[----:B------:R-:W-:Y:S02]  /*8b40*/  WARPGROUP.DEPBAR.LE gsb0, 0x0 ;  /* 0x00008000000079c5 */ /* 0x000fe40000010000 */
[----:B------:R-:W-:Y:S01]  /*8b50*/  WARPGROUP.ARRIVE ;  /* 0x00000000000079c5 */ /* 0x000fe20000000000 */
[----:B------:R-:W-:-:S05]  /*8b60*/  SEL R175, R175, RZ, P4 ;  /* 0x000000ffafaf7207 */ /* 0x000fca0002000000 */
[----:B------:R-:W-:Y:S01]  /*8b70*/  HGMMA.64x32x16.F32.BF16 R136, R24, gdesc[UR8].tnspB, R136, gsb0 ;  /* 0x4060000818887df0 */ /* 0x000fe20008001888 */
[----:B------:R-:W-:Y:S01]  /*8b80*/  UMOV UR10, UR12 ;  /* 0x0000000c000a7c82 */ /* 0x000fe20008000000 */
[----:B------:R-:W-:Y:S01]  /*8b90*/  UMOV UR11, 0x80000020 ;  /* 0x80000020000b7882 */ /* 0x000fe20000000000 */
[----:B------:R-:W-:Y:S01]  /*8ba0*/  UIADD3 UR12, UR6, 0x480, URZ ;  /* 0x00000480060c7890 */ /* 0x000fe2000fffe03f */
[----:B-1----:R-:W-:Y:S01]  /*8bb0*/  @!P6 FMUL R28, R28, R28 ;  /* 0x0000001c1c1ce220 */ /* 0x002fe20000400000 */
[----:B------:R-:W-:Y:S02]  /*8bc0*/  WARPGROUP.DEPBAR.LE gsb0, 0x0 ;  /* 0x00008000000079c5 */ /* 0x000fe40000010000 */
[----:B------:R-:W-:-:S06]  /*8bd0*/  WARPGROUP.ARRIVE ;  /* 0x00000000000079c5 */ /* 0x000fcc0000000000 */
[----:B------:R-:W-:Y:S01]  /*8be0*/  HGMMA.64x32x16.F32.BF16 R120, R24, gdesc[UR8].tnspB, R120, gsb0 ;  /* 0x4060000818787df0 */ /* 0x000fe20008001878 */
[----:B------:R-:W-:Y:S01]  /*8bf0*/  UMOV UR10, UR8 ;  /* 0x00000008000a7c82 */ /* 0x000fe20008000000 */
[----:B------:R-:W-:Y:S01]  /*8c00*/  UMOV UR11, 0x80000020 ;  /* 0x80000020000b7882 */ /* 0x000fe20000000000 */
[----:B------:R-:W-:-:S07]  /*8c10*/  UIADD3 UR8, UR6, 0x80, URZ ;  /* 0x0000008006087890 */ /* 0x000fce000fffe03f */
[----:B------:R-:W-:Y:S01]  /*8c20*/  UMOV UR18, UR8 ;  /* 0x0000000800127c82 */ /* 0x000fe20008000000 */
        /* <DEDUP_REMOVED lines=12> */
[----:B------:R-:W-:Y:S01]  /*8cf0*/  F2FP.BF16.F32.PACK_AB R24, R37, R34 ;  /* 0x000000222518723e */ /* 0x000fe200000010ff */
[----:B------:R-:W-:Y:S01]  /*8d00*/  FADD R34, R33, R34 ;  /* 0x0000002221227221 */ /* 0x000fe20000000000 */
[----:B------:R-:W-:Y:S01]  /*8d10*/  F2FP.BF16.F32.PACK_AB R25, R41, R38 ;  /* 0x000000262919723e */ /* 0x000fe200000010ff */
[----:B------:R-:W-:Y:S01]  /*8d20*/  FADD R38, R39, R38 ;  /* 0x0000002627267221 */ /* 0x000fe20000000000 */
[----:B------:R-:W-:Y:S01]  /*8d30*/  F2FP.BF16.F32.PACK_AB R26, R43, R42 ;  /* 0x0000002a2b1a723e */ /* 0x000fe200000010ff */
[----:B------:R-:W-:Y:S01]  /*8d40*/  FADD R37, R34, R37 ;  /* 0x0000002522257221 */ /* 0x000fe20000000000 */
[----:B------:R-:W-:Y:S01]  /*8d50*/  F2FP.BF16.F32.PACK_AB R27, R45, R44 ;  /* 0x0000002c2d1b723e */ /* 0x000fe200000010ff */
[----:B------:R-:W-:-:S02]  /*8d60*/  FADD R41, R38, R41 ;  /* 0x0000002926297221 */ /* 0x000fc40000000000 */
[----:B------:R-:W-:Y:S01]  /*8d70*/  FADD R42, R37, R42 ;  /* 0x0000002a252a7221 */ /* 0x000fe20000000000 */
[----:B------:R-:W-:Y:S01]  /*8d80*/  WARPGROUP.ARRIVE ;  /* 0x00000000000079c5 */ /* 0x000fe20000000000 */
[----:B------:R-:W-:Y:S02]  /*8d90*/  FADD R44, R41, R44 ;  /* 0x0000002c292c7221 */ /* 0x000fe40000000000 */
[----:B------:R-:W-:Y:S02]  /*8da0*/  FADD R43, R42, R43 ;  /* 0x0000002b2a2b7221 */ /* 0x000fe40000000000 */
[----:B------:R-:W-:Y:S01]  /*8db0*/  FADD R44, R44, R45 ;  /* 0x0000002d2c2c7221 */ /* 0x000fe20000000000 */
[----:B------:R-:W-:Y:S01]  /*8dc0*/  HGMMA.64x32x16.F32.BF16 R152, R24, gdesc[UR16].tnspB, R152, gsb0 ;  /* 0x4060001018987df0 */ /* 0x000fe20008001898 */
[----:B------:R-:W-:Y:S01]  /*8dd0*/  UMOV UR18, UR8 ;  /* 0x0000000800127c82 */ /* 0x000fe20008000000 */
[----:B------:R-:W-:Y:S01]  /*8de0*/  UMOV UR19, 0x80000020 ;  /* 0x8000002000137882 */ /* 0x000fe20000000000 */
[----:B------:R-:W-:Y:S01]  /*8df0*/  UIADD3 UR8, UR6, 0x100, URZ ;  /* 0x0000010006087890 */ /* 0x000fe2000fffe03f */
[----:B------:R-:W-:-:S02]  /*8e00*/  WARPGROUP.DEPBAR.LE gsb0, 0x0 ;  /* 0x00008000000079c5 */ /* 0x000fc40000010000 */
        /* <DEDUP_REMOVED lines=156> */
[----:B------:R-:W-:Y:S02]  /*97d0*/  FADD R17, R17, R80 ;  /* 0x0000005011117221 */ /* 0x000fe40000000000 */
[----:B------:R-:W-:-:S02]  /*97e0*/  FADD R72, R72, R29 ;  /* 0x0000001d48487221 */ /* 0x000fc40000000000 */
[----:B------:R-:W-:Y:S02]  /*97f0*/  FADD R17, R17, R81 ;  /* 0x0000005111117221 */ /* 0x000fe40000000000 */
[----:B------:R-:W-:Y:S02]  /*9800*/  FADD R72, R72, R83 ;  /* 0x0000005348487221 */ /* 0x000fe40000000000 */
[----:B------:R-:W-:Y:S02]  /*9810*/  FADD R17, R17, R84 ;  /* 0x0000005411117221 */ /* 0x000fe40000000000 */
[----:B------:R-:W-:Y:S02]  /*9820*/  FADD R72, R72, R31 ;  /* 0x0000001f48487221 */ /* 0x000fe40000000000 */
[----:B------:R-:W-:Y:S02]  /*9830*/  FADD R173, R17, R85 ;  /* 0x0000005511ad7221 */ /* 0x000fe40000000000 */
[----:B------:R-:W-:Y:S01]  /*9840*/  FADD R17, R72, R28 ;  /* 0x0000001c48117221 */ /* 0x000fe20000000000 */
        /* <DEDUP_REMOVED lines=22> */
[----:B------:R-:W-:Y:S01]  /*99b0*/  UIADD3 UR6, UR6, 0x9c0, URZ ;  /* 0x000009c006067890 */ /* 0x000fe2000fffe03f */
[----:B------:R-:W-:Y:S02]  /*99c0*/  WARPGROUP.DEPBAR.LE gsb0, 0x0 ;  /* 0x00008000000079c5 */ /* 0x000fe40000010000 */
[----:B------:R-:W-:Y:S02]  /*99d0*/  F2FP.BF16.F32.PACK_AB R24, R81, R80 ;  /* 0x000000505118723e */ /* 0x000fe400000010ff */
[----:B------:R-:W-:Y:S02]  /*99e0*/  F2FP.BF16.F32.PACK_AB R25, R83, R29 ;  /* 0x0000001d5319723e */ /* 0x000fe400000010ff */
[----:B------:R-:W-:-:S02]  /*99f0*/  F2FP.BF16.F32.PACK_AB R26, R85, R84 ;  /* 0x00000054551a723e */ /* 0x000fc400000010ff */
[----:B------:R-:W-:-:S04]  /*9a00*/  F2FP.BF16.F32.PACK_AB R27, R28, R31 ;  /* 0x0000001f1c1b723e */ /* 0x000fc800000010ff */
        /* <DEDUP_REMOVED lines=19> */
[C---:B------:R-:W-:Y:S02]  /*9b40*/  LEA R24, R7.reuse, R172, 0x3 ;  /* 0x000000ac07187211 */ /* 0x040fe400078e18ff */
[----:B------:R-:W-:Y:S02]  /*9b50*/  IADD3 R7, R7, 0x1, RZ ;  /* 0x0000000107077810 */ /* 0x000fe40007ffe0ff */
[----:B------:R-:W-:Y:S02]  /*9b60*/  PRMT R24, RZ, 0x654, R24 ;  /* 0x00000654ff187816 */ /* 0x000fe40000000018 */
[----:B------:R-:W-:-:S02]  /*9b70*/  SEL R25, RZ, 0x1, P4 ;  /* 0x00000001ff197807 */ /* 0x000fc40002000000 */
[C---:B------:R-:W-:Y:S01]  /*9b80*/  ISETP.NE.AND P3, PT, R7.reuse, 0x4, PT ;  /* 0x000000040700780c */ /* 0x040fe20003f65270 */
[----:B------:R1:W-:Y:S01]  /*9b90*/  SYNCS.ARRIVE.TRANS64.RED.A1T0 RZ, [R24+URZ], RZ ;  /* 0x000000ff18ff79a7 */ /* 0x0003e2000810043f */
[----:B------:R-:W-:Y:S02]  /*9ba0*/  LOP3.LUT R4, R4, R25, RZ, 0x3c, !PT ;  /* 0x0000001904047212 */ /* 0x000fe400078e3cff */
[----:B------:R-:W-:Y:S01]  /*9bb0*/  SEL R7, R7, RZ, P3 ;  /* 0x000000ff07077207 */ /* 0x000fe20001800000 */
[----:B------:R-:W-:Y:S08]  /*9bc0*/  @P2 BRA `(.L_x_31) ;  /* 0x0000000400082947 */ /* 0x000ff00003800000 */
[----:B------:R-:W-:Y:S01]  /*9bd0*/  ISETP.LT.OR P2, PT, R8, 0x1, !P0 ;  /* 0x000000010800780c */ /* 0x000fe20004741670 */
[----:B------:R-:W-:-:S12]  /*9be0*/  BSSY B0, `(.L_x_32) ;  /* 0x000003f000007945 */ /* 0x000fd80003800000 */
[----:B------:R-:W-:Y:S05]  /*9bf0*/  @P2 BRA `(.L_x_33) ;  /* 0x0000000000f42947 */ /* 0x000fea0003800000 */
[----:B------:R-:W-:Y:S01]  /*9c00*/  ISETP.NE.AND P3, PT, R0, RZ, PT ;  /* 0x000000ff0000720c */ /* 0x000fe20003f65270 */
[----:B-1----:R-:W-:Y:S01]  /*9c10*/  IMAD R24, R5, 0x8, R2 ;  /* 0x0000000805187824 */ /* 0x002fe200078e0202 */
[----:B------:R-:W-:-:S11]  /*9c20*/  SHF.L.U32 R25, R6, 0x1f, RZ ;  /* 0x0000001f06197819 */ /* 0x000fd600000006ff */
.L_x_34:
[----:B-1----:R1:W2:Y:S02]  /*9c30*/  SYNCS.PHASECHK.TRANS64.TRYWAIT P2, [R24+URZ+0x2d020], R25 ;  /* 0x02d02019180075a7 */ /* 0x0022a4000804017f */
[----:B--2---:R-:W-:Y:S05]  /*9c40*/  @!P2 NANOSLEEP.SYNCS 0x989680 ;  /* 0x009896800000a95d */ /* 0x004fea0003900000 */
[----:B------:R-:W2:Y:S02]  /*9c50*/  @!P2 SYNCS.PHASECHK.TRANS64 P2, [R24+URZ+0x2d020], R25 ;  /* 0x02d020191800a5a7 */ /* 0x000ea4000804007f */
[----:B--2---:R-:W-:Y:S05]  /*9c60*/  @!P2 BRA `(.L_x_34) ;  /* 0xfffffffc00f0a947 */ /* 0x004fea000383ffff */
[----:B------:R-:W-:Y:S05]  /*9c70*/  @P3 BRA `(.L_x_35) ;  /* 0x0000000000143947 */ /* 0x000fea0003800000 */
[----:B------:R-:W-:Y:S02]  /*9c80*/  LOP3.LUT P2, RZ, R16, 0x1f, RZ, 0xc0, !PT ;  /* 0x0000001f10ff7812 */ /* 0x000fe4000784c0ff */
[----:B-1----:R-:W-:-:S04]  /*9c90*/  MOV R25, 0xa000 ;  /* 0x0000a00000197802 */ /* 0x002fc80000000f00 */
[----:B------:R2:W-:Y:S07]  /*9ca0*/  SYNCS.ARRIVE.TRANS64 RZ, [R24+URZ+0x2d000], R25 ;  /* 0x02d0001918ff79a7 */ /* 0x0005ee000800003f */
[----:B------:R-:W-:Y:S05]  /*9cb0*/  @!P2 BRA `(.L_x_35) ;  /* 0x000000000004a947 */ /* 0x000fea0003800000 */
[----:B------:R-:W-:Y:S01]  /*9cc0*/  BPT.TRAP 0x1 ;  /* 0x000000040000795c */ /* 0x000fe20000300000 */
.L_x_35:
[----:B-12---:R-:W-:Y:S01]  /*9cd0*/  IMAD R25, R5, 0xa000, R2 ;  /* 0x0000a00005197824 */ /* 0x006fe200078e0202 */
[----:B------:R-:W-:Y:S01]  /*9ce0*/  R2UR UR49, R24 ;  /* 0x00000000183172ca */ /* 0x000fe200000e0000 */
[----:B------:R-:W-:Y:S01]  /*9cf0*/  UIADD3 UR6, UP0, UR30, 0x2f0, URZ ;  /* 0x000002f01e067890 */ /* 0x000fe2000ff1e03f */
[----:B------:R-:W-:Y:S01]  /*9d00*/  R2UR UR51, R9 ;  /* 0x00000000093372ca */ /* 0x000fe200000e0000 */
[----:B------:R-:W-:Y:S01]  /*9d10*/  UMOV UR14, 0x0 ;  /* 0x00000000000e7882 */ /* 0x000fe20000000000 */
[----:B------:R-:W-:Y:S01]  /*9d20*/  R2UR UR8, R25 ;  /* 0x00000000190872ca */ /* 0x000fe200000e0000 */
[----:B------:R-:W-:Y:S01]  /*9d30*/  UIADD3.X UR7, URZ, UR31, URZ, UP0, !UPT ;  /* 0x0000001f3f077290 */ /* 0x000fe200087fe43f */
[----:B------:R-:W-:Y:S01]  /*9d40*/  VIADD R5, R5, 0x1 ;  /* 0x0000000105057836 */ /* 0x000fe20000000000 */
        /* <DEDUP_REMOVED lines=11> */
[----:B------:R-:W-:Y:S01]  /*9e00*/  SEL R25, RZ, 0x1, P2 ;  /* 0x00000001ff197807 */ /* 0x000fe20001000000 */
        /* <DEDUP_REMOVED lines=27> */
[----:B--2---:R-:W-:Y:S01]  /*9fc0*/  NOP ;  /* 0x0000000000007918 */ /* 0x004fe20000000000 */
.L_x_33:
[----:B------:R-:W-:Y:S05]  /*9fd0*/  BSYNC B0 ;  /* 0x0000000000007941 */ /* 0x000fea0003800000 */
.L_x_32:
[----:B------:R-:W-:-:S07]  /*9fe0*/  VIADD R8, R8, 0xffffffff ;  /* 0xffffffff08087836 */ /* 0x000fce0000000000 */
.L_x_31:
[----:B------:R-:W-:Y:S01]  /*9ff0*/  IADD3 R174, R174, 0x80, RZ ;  /* 0x00000080aeae7810 */ /* 0x000fe20007ffe0ff */
[----:B------:R-:W-:Y:S01]  /*a000*/  IMAD.MOV.U32 R181, RZ, RZ, R176 ;  /* 0x000000ffffb57224 */ /* 0x000fe200078e00b0 */
[----:B------:R-:W-:Y:S01]  /*a010*/  MOV R179, R177 ;  /* 0x000000b100b37202 */ /* 0x000fe20000000f00 */
[----:B------:R-:W-:Y:S06]  /*a020*/  @P1 BRA `(.L_x_36) ;  /* 0xffffffbc00741947 */ /* 0x000fec000383ffff */
.L_x_24:
[----:B------:R-:W-:-:S13]  /*a030*/  ISETP.GE.AND P1, PT, R178, 0x1, PT ;  /* 0x00000001b200780c */ /* 0x000fda0003f26270 */
[----:B------:R-:W-:Y:S05]  /*a040*/  @!P1 BRA `(.L_x_37) ;  /* 0x00000050004c9947 */ /* 0x000fea0003800000 */
[----:B------:R-:W-:Y:S01]  /*a050*/  IMAD.MOV.U32 R191, RZ, RZ, R176 ;  /* 0x000000ffffbf7224 */ /* 0x000fe200078e00b0 */
[----:B------:R-:W-:Y:S02]  /*a060*/  MOV R189, R177 ;  /* 0x000000b100bd7202 */ /* 0x000fe40000000f00 */
[----:B------:R-:W-:-:S07]  /*a070*/  LOP3.LUT R179, R16, 0x1f, RZ, 0xc0, !PT ;  /* 0x0000001f10b37812 */ /* 0x000fce00078ec0ff */
.L_x_51:
[----:B------:R-:W-:Y:S01]  /*a080*/  IMAD R25, R175, 0x8, R2 ;  /* 0x00000008af197824 */ /* 0x000fe200078e0202 */
[----:B-12---:R-:W-:-:S07]  /*a090*/  SHF.L.U32 R24, R4, 0x1f, RZ ;  /* 0x0000001f04187819 */ /* 0x006fce00000006ff */
.L_x_38:
[----:B-1----:R1:W2:Y:S02]  /*a0a0*/  SYNCS.PHASECHK.TRANS64.TRYWAIT P1, [R25+URZ+0x2d000], R24 ;  /* 0x02d00018190075a7 */ /* 0x0022a4000802017f */
[----:B--2---:R-:W-:Y:S05]  /*a0b0*/  @!P1 NANOSLEEP.SYNCS 0x989680 ;  /* 0x009896800000995d */ /* 0x004fea0003900000 */
[----:B------:R-:W2:Y:S02]  /*a0c0*/  @!P1 SYNCS.PHASECHK.TRANS64 P1, [R25+URZ+0x2d000], R24 ;  /* 0x02d00018190095a7 */ /* 0x000ea4000802007f */
[----:B--2---:R-:W-:Y:S05]  /*a0d0*/  @!P1 BRA `(.L_x_38) ;  /* 0xfffffffc00f09947 */ /* 0x004fea000383ffff */
[----:B------:R-:W-:Y:S05]  /*a0e0*/  WARPSYNC.ALL ;  /* 0x0000000000007948 */ /* 0x000fea0003800000 */
[----:B------:R-:W-:Y:S01]  /*a0f0*/  MOV R176, UR23 ;  /* 0x0000001700b07c02 */ /* 0x000fe20008000f00 */
[----:B------:R-:W-:Y:S01]  /*a100*/  IMAD.MOV.U32 R177, RZ, RZ, -0x7fffffe0 ;  /* 0x80000020ffb17424 */ /* 0x000fe200078e00ff */
[----:B------:R-:W-:Y:S01]  /*a110*/  R2UR UR8, R170 ;  /* 0x00000000aa0872ca */ /* 0x000fe200000e0000 */
[----:B-1----:R-:W-:Y:S01]  /*a120*/  WARPGROUP.ARRIVE ;  /* 0x00000000000079c5 */ /* 0x002fe20000000000 */
[----:B------:R-:W-:Y:S01]  /*a130*/  R2UR UR9, R171 ;  /* 0x00000000ab0972ca */ /* 0x000fe200000e0000 */
[----:B------:R-:W-:Y:S01]  /*a140*/  IMAD R176, R175, 0xa00, R176 ;  /* 0x00000a00afb07824 */ /* 0x000fe200078e02b0 */
[----:B------:R-:W-:Y:S01]  /*a150*/  R2UR UR11, R177 ;  /* 0x00000000b10b72ca */ /* 0x000fe200000e0000 */
[----:B------:R-:W-:Y:S01]  /*a160*/  IMAD.MOV.U32 R181, RZ, RZ, -0x7fffffe0 ;  /* 0x80000020ffb57424 */ /* 0x000fe200078e00ff */
[----:B------:R-:W-:Y:S01]  /*a170*/  ISETP.NE.AND P1, PT, R10, RZ, PT ;  /* 0x000000ff0a00720c */ /* 0x000fe20003f25270 */
[----:B------:R-:W-:Y:S01]  /*a180*/  IMAD.MOV.U32 R177, RZ, RZ, -0x7fffffe0 ;  /* 0x80000020ffb17424 */ /* 0x000fe200078e00ff */
[----:B------:R-:W-:-:S02]  /*a190*/  R2UR UR10, R176 ;  /* 0x00000000b00a72ca */ /* 0x000fc400000e0000 */
[----:B------:R-:W-:Y:S02]  /*a1a0*/  IADD3 R180, R176, 0x2, RZ ;  /* 0x00000002b0b47810 */ /* 0x000fe40007ffe0ff */
[----:B------:R-:W-:-:S09]  /*a1b0*/  R2UR UR7, R177 ;  /* 0x00000000b10772ca */ /* 0x000fd200000e0000 */
[----:B------:R-:W-:Y:S01]  /*a1c0*/  HGMMA.64x128x16.F32.BF16 R24, gdesc[UR8], RZ, !UPT, gsb0 ;  /* 0x01e00000081879f0 */ /* 0x000fe2000c0018ff */
[----:B------:R-:W-:Y:S02]  /*a1d0*/  R2UR UR10, R180 ;  /* 0x00000000b40a72ca */ /* 0x000fe400000e0000 */
[----:B------:R-:W-:Y:S01]  /*a1e0*/  R2UR UR11, R181 ;  /* 0x00000000b50b72ca */ /* 0x000fe200000e0000 */
[----:B------:R-:W-:Y:S01]  /*a1f0*/  IMAD.MOV.U32 R181, RZ, RZ, -0x7fffffe0 ;  /* 0x80000020ffb57424 */ /* 0x000fe200078e00ff */
[----:B------:R-:W-:Y:S02]  /*a200*/  R2UR UR8, R168 ;  /* 0x00000000a80872ca */ /* 0x000fe400000e0000 */
[----:B------:R-:W-:Y:S02]  /*a210*/  R2UR UR9, R169 ;  /* 0x00000000a90972ca */ /* 0x000fe400000e0000 */
[----:B------:R-:W-:Y:S01]  /*a220*/  IADD3 R180, R176, 0x200, RZ ;  /* 0x00000200b0b47810 */ /* 0x000fe20007ffe0ff */
[----:B------:R-:W-:-:S02]  /*a230*/  WARPGROUP.DEPBAR.LE gsb0, 0x0 ;  /* 0x00008000000079c5 */ /* 0x000fc40000010000 */
[----:B------:R-:W-:-:S08]  /*a240*/  WARPGROUP.ARRIVE ;  /* 0x00000000000079c5 */ /* 0x000fd00000000000 */
[----:B------:R-:W-:Y:S01]  /*a250*/  HGMMA.64x128x16.F32.BF16 R24, gdesc[UR8], R24, gsb0 ;  /* 0x01e00000081879f0 */ /* 0x000fe20008001818 */
        /* <DEDUP_REMOVED lines=45> */
[----:B------:R-:W-:Y:S01]  /*a530*/  R2UR UR10, R180 ;  /* 0x00000000b40a72ca */ /* 0x000fe200000e0000 */
[----:B------:R-:W-:Y:S01]  /*a540*/  UMOV UR8, UR56 ;  /* 0x0000003800087c82 */ /* 0x000fe20008000000 */
[----:B------:R-:W-:Y:S01]  /*a550*/  R2UR UR11, R181 ;  /* 0x00000000b50b72ca */ /* 0x000fe200000e0000 */
[----:B------:R-:W-:Y:S01]  /*a560*/  UMOV UR9, UR57 ;  /* 0x0000003900097c82 */ /* 0x000fe20008000000 */
[----:B------:R-:W-:Y:S01]  /*a570*/  IMAD.MOV.U32 R181, RZ, RZ, -0x7fffffe0 ;  /* 0x80000020ffb57424 */ /* 0x000fe200078e00ff */
[C---:B------:R-:W-:Y:S02]  /*a580*/  IADD3 R180, R176.reuse, 0x800, RZ ;  /* 0x00000800b0b47810 */ /* 0x040fe40007ffe0ff */
[----:B------:R-:W-:-:S04]  /*a590*/  IADD3 R176, R176, 0x802, RZ ;  /* 0x00000802b0b07810 */ /* 0x000fc80007ffe0ff */
[----:B------:R-:W-:Y:S01]  /*a5a0*/  R2UR UR6, R176 ;  /* 0x00000000b00672ca */ /* 0x000fe200000e0000 */
[----:B------:R-:W-:Y:S02]  /*a5b0*/  WARPGROUP.DEPBAR.LE gsb0, 0x0 ;  /* 0x00008000000079c5 */ /* 0x000fe40000010000 */
[----:B------:R-:W-:-:S06]  /*a5c0*/  WARPGROUP.ARRIVE ;  /* 0x00000000000079c5 */ /* 0x000fcc0000000000 */
[----:B------:R-:W-:Y:S01]  /*a5d0*/  HGMMA.64x128x16.F32.BF16 R24, gdesc[UR8], R24, gsb0 ;  /* 0x01e00000081879f0 */ /* 0x000fe20008001818 */
[----:B------:R-:W-:Y:S01]  /*a5e0*/  R2UR UR10, R180 ;  /* 0x00000000b40a72ca */ /* 0x000fe200000e0000 */
[----:B------:R-:W-:Y:S01]  /*a5f0*/  UMOV UR8, UR44 ;  /* 0x0000002c00087c82 */ /* 0x000fe20008000000 */
[----:B------:R-:W-:Y:S01]  /*a600*/  R2UR UR11, R181 ;  /* 0x00000000b50b72ca */ /* 0x000fe200000e0000 */
[----:B------:R-:W-:Y:S01]  /*a610*/  UMOV UR9, UR45 ;  /* 0x0000002d00097c82 */ /* 0x000fe20008000000 */
[----:B------:R-:W-:Y:S02]  /*a620*/  WARPGROUP.DEPBAR.LE gsb0, 0x0 ;  /* 0x00008000000079c5 */ /* 0x000fe40000010000 */
[----:B------:R-:W-:-:S09]  /*a630*/  WARPGROUP.ARRIVE ;  /* 0x00000000000079c5 */ /* 0x000fd20000000000 */
[----:B------:R-:W-:Y:S03]  /*a640*/  HGMMA.64x128x16.F32.BF16 R24, gdesc[UR8], R24, gsb0 ;  /* 0x01e00000081879f0 */ /* 0x000fe60008001818 */
[----:B------:R-:W-:Y:S02]  /*a650*/  WARPGROUP.DEPBAR.LE gsb0, 0x0 ;  /* 0x00008000000079c5 */ /* 0x000fe40000010000 */
[----:B------:R-:W-:-:S07]  /*a660*/  WARPGROUP.ARRIVE ;  /* 0x00000000000079c5 */ /* 0x000fce0000000000 */
[----:B------:R-:W-:Y:S03]  /*a670*/  HGMMA.64x128x16.F32.BF16 R24, gdesc[UR4], R24, gsb0 ;  /* 0x01e00000041879f0 */ /* 0x000fe60008001818 */
[----:B------:R-:W-:Y:S02]  /*a680*/  WARPGROUP.DEPBAR.LE gsb0, 0x0 ;  /* 0x00008000000079c5 */ /* 0x000fe40000010000 */
[----:B------:R-:W-:Y:S05]  /*a690*/  @P1 BRA `(.L_x_39) ;  /* 0x0000000400081947 */ /* 0x000fea0003800000 */
[----:B------:R-:W-:Y:S01]  /*a6a0*/  ISETP.LT.OR P2, PT, R8, 0x1, !P0 ;  /* 0x000000010800780c */ /* 0x000fe20004741670 */
[----:B------:R-:W-:-:S12]  /*a6b0*/  BSSY B0, `(.L_x_40) ;  /* 0x000003f000007945 */ /* 0x000fd80003800000 */
[----:B------:R-:W-:Y:S05]  /*a6c0*/  @P2 BRA `(.L_x_41) ;  /* 0x0000000000f42947 */ /* 0x000fea0003800000 */
[----:B------:R-:W-:Y:S02]  /*a6d0*/  ISETP.NE.AND P3, PT, R0, RZ, PT ;  /* 0x000000ff0000720c */ /* 0x000fe40003f65270 */
[----:B------:R-:W-:Y:S02]  /*a6e0*/  LEA R176, R5, R2, 0x3 ;  /* 0x0000000205b07211 */ /* 0x000fe400078e18ff */
[----:B------:R-:W-:-:S09]  /*a6f0*/  SHF.L.U32 R177, R6, 0x1f, RZ ;  /* 0x0000001f06b17819 */ /* 0x000fd200000006ff */
.L_x_42:
        /* <DEDUP_REMOVED lines=10> */
.L_x_43:
[----:B-12---:R-:W-:Y:S01]  /*a7a0*/  IMAD R177, R5, 0xa000, R2 ;  /* 0x0000a00005b17824 */ /* 0x006fe200078e0202 */
        /* <DEDUP_REMOVED lines=8> */
[----:B------:R-:W-:Y:S01]  /*a830*/  IADD3 R5, R5, 0x1, RZ ;  /* 0x0000000105057810 */ /* 0x000fe20007ffe0ff */
[----:B------:R-:W-:Y:S01]  /*a840*/  UMOV UR50, URZ ;  /* 0x0000003f00327c82 */ /* 0x000fe20008000000 */
[----:B------:R-:W-:Y:S01]  /*a850*/  UMOV UR34, 0x20 ;  /* 0x0000002000227882 */ /* 0x000fe20000000000 */
[----:B------:R-:W-:Y:S01]  /*a860*/  UMOV UR36, UR52 ;  /* 0x0000003400247c82 */ /* 0x000fe20008000000 */
[----:B------:R-:W-:Y:S01]  /*a870*/  UMOV UR37, UR53 ;  /* 0x0000003500257c82 */ /* 0x000fe20008000000 */
        /* <DEDUP_REMOVED lines=34> */
.L_x_41:
[----:B------:R-:W-:Y:S05]  /*aaa0*/  BSYNC B0 ;  /* 0x0000000000007941 */ /* 0x000fea0003800000 */
.L_x_40:
[----:B------:R-:W-:-:S07]  /*aab0*/  VIADD R8, R8, 0xffffffff ;  /* 0xffffffff08087836 */ /* 0x000fce0000000000 */
.L_x_39:
[C---:B------:R-:W-:Y:S01]  /*aac0*/  IADD3 R176, R174.reuse, 0x1, RZ ;  /* 0x00000001aeb07810 */ /* 0x040fe20007ffe0ff */
[C---:B------:R-:W-:Y:S01]  /*aad0*/  VIADD R180, R174.reuse, 0x8 ;  /* 0x00000008aeb47836 */ /* 0x040fe20000000000 */
[----:B------:R-:W-:Y:S05]  /*aae0*/  WARPSYNC.ALL ;  /* 0x0000000000007948 */ /* 0x000fea0003800000 */
[-C--:B------:R-:W-:Y:S01]  /*aaf0*/  ISETP.GE.AND P3, PT, R3, R176.reuse, PT ;  /* 0x000000b00300720c */ /* 0x080fe20003f66270 */
[----:B------:R-:W-:Y:S01]  /*ab00*/  ULDC UR6, c[0x0][0x604] ;  /* 0x0001810000067ab9 */ /* 0x000fe20000000800 */
[----:B------:R-:W-:Y:S01]  /*ab10*/  ISETP.GE.AND P4, PT, R11, R176, PT ;  /* 0x000000b00b00720c */ /* 0x000fe20003f86270 */
[----:B------:R-:W-:Y:S01]  /*ab20*/  BSSY B0, `(.L_x_44) ;  /* 0x0000154000007945 */ /* 0x000fe20003800000 */
[----:B------:R-:W-:-:S02]  /*ab30*/  IADD3 R176, R174, 0x9, RZ ;  /* 0x00000009aeb07810 */ /* 0x000fc40007ffe0ff */
[-C--:B------:R-:W-:Y:S02]  /*ab40*/  ISETP.GE.AND P2, PT, R3, R180.reuse, PT ;  /* 0x000000b40300720c */ /* 0x080fe40003f46270 */
[----:B------:R-:W-:Y:S01]  /*ab50*/  ISETP.GE.AND P6, PT, R11, R180, PT ;  /* 0x000000b40b00720c */ /* 0x000fe20003fc6270 */
[C---:B------:R-:W-:Y:S01]  /*ab60*/  VIADD R180, R174.reuse, 0x10 ;  /* 0x00000010aeb47836 */ /* 0x040fe20000000000 */
[----:B------:R-:W-:Y:S02]  /*ab70*/  FSEL R204, R25, -INF , P3 ;  /* 0xff80000019cc7808 */ /* 0x000fe40001800000 */
[-C--:B------:R-:W-:Y:S02]  /*ab80*/  ISETP.GE.AND P5, PT, R3, R176.reuse, PT ;  /* 0x000000b00300720c */ /* 0x080fe40003fa6270 */
[----:B------:R-:W-:Y:S02]  /*ab90*/  ISETP.GE.AND P3, PT, R11, R176, PT ;  /* 0x000000b00b00720c */ /* 0x000fe40003f66270 */
[----:B------:R-:W-:-:S02]  /*aba0*/  IADD3 R176, R174, 0x11, RZ ;  /* 0x00000011aeb07810 */ /* 0x000fc40007ffe0ff */
[----:B------:R-:W-:Y:S02]  /*abb0*/  FSEL R188, R27, -INF , P4 ;  /* 0xff8000001bbc7808 */ /* 0x000fe40002000000 */
[----:B------:R-:W-:Y:S01]  /*abc0*/  FSEL R190, R28, -INF , P2 ;  /* 0xff8000001cbe7808 */ /* 0x000fe20001000000 */
[----:B------:R-:W-:Y:S01]  /*abd0*/  VIADD R28, R174, 0x18 ;  /* 0x00000018ae1c7836 */ /* 0x000fe20000000000 */
[-C--:B------:R-:W-:Y:S02]  /*abe0*/  ISETP.GE.AND P4, PT, R3, R180.reuse, PT ;  /* 0x000000b40300720c */ /* 0x080fe40003f86270 */
[----:B------:R-:W-:Y:S02]  /*abf0*/  FSEL R30, R30, -INF , P6 ;  /* 0xff8000001e1e7808 */ /* 0x000fe40003000000 */
[----:B------:R-:W-:Y:S02]  /*ac00*/  FSEL R206, R29, -INF , P5 ;  /* 0xff8000001dce7808 */ /* 0x000fe40002800000 */
[----:B------:R-:W-:-:S02]  /*ac10*/  ISETP.GE.AND P2, PT, R11, R180, PT ;  /* 0x000000b40b00720c */ /* 0x000fc40003f46270 */
[-C--:B------:R-:W-:Y:S02]  /*ac20*/  ISETP.GE.AND P6, PT, R3, R176.reuse, PT ;  /* 0x000000b00300720c */ /* 0x080fe40003fc6270 */
[----:B------:R-:W-:Y:S02]  /*ac30*/  ISETP.GE.AND P5, PT, R11, R176, PT ;  /* 0x000000b00b00720c */ /* 0x000fe40003fa6270 */
[----:B------:R-:W-:Y:S02]  /*ac40*/  IADD3 R176, R174, 0x19, RZ ;  /* 0x00000019aeb07810 */ /* 0x000fe40007ffe0ff */
[----:B------:R-:W-:Y:S02]  /*ac50*/  FSEL R192, R31, -INF , P3 ;  /* 0xff8000001fc07808 */ /* 0x000fe40001800000 */
[----:B------:R-:W-:Y:S02]  /*ac60*/  FSEL R194, R32, -INF , P4 ;  /* 0xff80000020c27808 */ /* 0x000fe40002000000 */
[----:B------:R-:W-:-:S02]  /*ac70*/  ISETP.GE.AND P3, PT, R3, R28, PT ;  /* 0x0000001c0300720c */ /* 0x000fc40003f66270 */
[----:B------:R-:W-:Y:S01]  /*ac80*/  ISETP.GE.AND P4, PT, R11, R28, PT ;  /* 0x0000001c0b00720c */ /* 0x000fe20003f86270 */
[----:B------:R-:W-:Y:S01]  /*ac90*/  VIADD R28, R174, 0x20 ;  /* 0x00000020ae1c7836 */ /* 0x000fe20000000000 */
[----:B------:R-:W-:Y:S02]  /*aca0*/  FSEL R34, R34, -INF , P2 ;  /* 0xff80000022227808 */ /* 0x000fe40001000000 */
[----:B------:R-:W-:Y:S02]  /*acb0*/  FSEL R208, R33, -INF , P6 ;  /* 0xff80000021d07808 */ /* 0x000fe40003000000 */
[-C--:B------:R-:W-:Y:S02]  /*acc0*/  ISETP.GE.AND P2, PT, R3, R176.reuse, PT ;  /* 0x000000b00300720c */ /* 0x080fe40003f46270 */
[----:B------:R-:W-:Y:S01]  /*acd0*/  ISETP.GE.AND P6, PT, R11, R176, PT ;  /* 0x000000b00b00720c */ /* 0x000fe20003fc6270 */
[C---:B------:R-:W-:Y:S01]  /*ace0*/  VIADD R176, R174.reuse, 0x28 ;  /* 0x00000028aeb07836 */ /* 0x040fe20000000000 */
[----:B------:R-:W-:-:S02]  /*acf0*/  IADD3 R32, R174, 0x21, RZ ;  /* 0x00000021ae207810 */ /* 0x000fc40007ffe0ff */
[----:B------:R-:W-:Y:S02]  /*ad00*/  FSEL R196, R35, -INF , P5 ;  /* 0xff80000023c47808 */ /* 0x000fe40002800000 */
[----:B------:R-:W-:Y:S02]  /*ad10*/  FSEL R36, R36, -INF , P3 ;  /* 0xff80000024247808 */ /* 0x000fe40001800000 */
[-C--:B------:R-:W-:Y:S02]  /*ad20*/  ISETP.GE.AND P5, PT, R3, R28.reuse, PT ;  /* 0x0000001c0300720c */ /* 0x080fe40003fa6270 */
[----:B------:R-:W-:Y:S02]  /*ad30*/  ISETP.GE.AND P3, PT, R11, R28, PT ;  /* 0x0000001c0b00720c */ /* 0x000fe40003f66270 */
[----:B------:R-:W-:Y:S01]  /*ad40*/  FSEL R28, R38, -INF , P4 ;  /* 0xff800000261c7808 */ /* 0x000fe20002000000 */
[----:B------:R-:W-:Y:S01]  /*ad50*/  VIADD R38, R174, 0x30 ;  /* 0x00000030ae267836 */ /* 0x000fe20000000000 */
[----:B------:R-:W-:-:S02]  /*ad60*/  FSEL R210, R37, -INF , P2 ;  /* 0xff80000025d27808 */ /* 0x000fc40001000000 */
[-C--:B------:R-:W-:Y:S02]  /*ad70*/  ISETP.GE.AND P4, PT, R3, R32.reuse, PT ;  /* 0x000000200300720c */ /* 0x080fe40003f86270 */
[----:B------:R-:W-:Y:S02]  /*ad80*/  ISETP.GE.AND P2, PT, R11, R32, PT ;  /* 0x000000200b00720c */ /* 0x000fe40003f46270 */
[----:B------:R-:W-:Y:S02]  /*ad90*/  FSEL R198, R39, -INF , P6 ;  /* 0xff80000027c67808 */ /* 0x000fe40003000000 */
[----:B------:R-:W-:Y:S02]  /*ada0*/  IADD3 R32, R174, 0x29, RZ ;  /* 0x00000029ae207810 */ /* 0x000fe40007ffe0ff */
[----:B------:R-:W-:Y:S02]  /*adb0*/  ISETP.GE.AND P6, PT, R3, R176, PT ;  /* 0x000000b00300720c */ /* 0x000fe40003fc6270 */
[----:B------:R-:W-:-:S02]  /*adc0*/  FSEL R200, R40, -INF , P5 ;  /* 0xff80000028c87808 */ /* 0x000fc40002800000 */
[----:B------:R-:W-:Y:S02]  /*add0*/  FSEL R25, R42, -INF , P3 ;  /* 0xff8000002a197808 */ /* 0x000fe40001800000 */
[----:B------:R-:W-:Y:S02]  /*ade0*/  ISETP.GE.AND P5, PT, R11, R176, PT ;  /* 0x000000b00b00720c */ /* 0x000fe40003fa6270 */
[----:B------:R-:W-:Y:S02]  /*adf0*/  ISETP.GE.AND P3, PT, R3, R32, PT ;  /* 0x000000200300720c */ /* 0x000fe40003f66270 */
[----:B------:R-:W-:Y:S02]  /*ae00*/  FSEL R27, R43, -INF , P2 ;  /* 0xff8000002b1b7808 */ /* 0x000fe40001000000 */
[----:B------:R-:W-:Y:S02]  /*ae10*/  FSEL R33, R44, -INF , P6 ;  /* 0xff8000002c217808 */ /* 0x000fe40003000000 */
[----:B------:R-:W-:-:S02]  /*ae20*/  FSEL R202, R41, -INF , P4 ;  /* 0xff80000029ca7808 */ /* 0x000fc40002000000 */
[C---:B------:R-:W-:Y:S02]  /*ae30*/  IADD3 R40, R174.reuse, 0x31, RZ ;  /* 0x00000031ae287810 */ /* 0x040fe40007ffe0ff */
[-C--:B------:R-:W-:Y:S02]  /*ae40*/  ISETP.GE.AND P2, PT, R3, R38.reuse, PT ;  /* 0x000000260300720c */ /* 0x080fe40003f46270 */
[C---:B------:R-:W-:Y:S01]  /*ae50*/  ISETP.GE.AND P6, PT, R11.reuse, R38, PT ;  /* 0x000000260b00720c */ /* 0x040fe20003fc6270 */
[----:B------:R-:W-:Y:S01]  /*ae60*/  VIADD R38, R174, 0x38 ;  /* 0x00000038ae267836 */ /* 0x000fe20000000000 */
[----:B------:R-:W-:Y:S02]  /*ae70*/  ISETP.GE.AND P4, PT, R11, R32, PT ;  /* 0x000000200b00720c */ /* 0x000fe40003f86270 */
[----:B------:R-:W-:Y:S02]  /*ae80*/  FSEL R32, R46, -INF , P5 ;  /* 0xff8000002e207808 */ /* 0x000fe40002800000 */
[----:B------:R-:W-:-:S02]  /*ae90*/  FSEL R180, R45, -INF , P3 ;  /* 0xff8000002db47808 */ /* 0x000fc40001800000 */
        /* <DEDUP_REMOVED lines=11> */
[----:B------:R-:W-:Y:S02]  /*af50*/  ISETP.GE.AND P5, PT, R11, R40, PT ;  /* 0x000000280b00720c */ /* 0x000fe40003fa6270 */
[----:B------:R-:W-:-:S02]  /*af60*/  IADD3 R40, R174, 0x41, RZ ;  /* 0x00000041ae287810 */ /* 0x000fc40007ffe0ff */
[----:B------:R-:W-:Y:S02]  /*af70*/  FSEL R185, R52, -INF , P4 ;  /* 0xff80000034b97808 */ /* 0x000fe40002000000 */
[----:B------:R-:W-:Y:S02]  /*af80*/  ISETP.GE.AND P4, PT, R11, R38, PT ;  /* 0x000000260b00720c */ /* 0x000fe40003f86270 */
[----:B------:R-:W-:Y:S02]  /*af90*/  FSEL R54, R54, -INF , P2 ;  /* 0xff80000036367808 */ /* 0x000fe40001000000 */
[C---:B------:R-:W-:Y:S02]  /*afa0*/  ISETP.GE.AND P2, PT, R3.reuse, R40, PT ;  /* 0x000000280300720c */ /* 0x040fe40003f46270 */
[----:B------:R-:W-:Y:S02]  /*afb0*/  FSEL R58, R58, -INF , P4 ;  /* 0xff8000003a3a7808 */ /* 0x000fe40002000000 */
[----:B------:R-:W-:-:S02]  /*afc0*/  ISETP.GE.AND P4, PT, R3, R174, PT ;  /* 0x000000ae0300720c */ /* 0x000fc40003f86270 */
[----:B------:R-:W-:Y:S02]  /*afd0*/  FSEL R212, R57, -INF , P2 ;  /* 0xff80000039d47808 */ /* 0x000fe40001000000 */
[----:B------:R-:W-:Y:S02]  /*afe0*/  ISETP.GE.AND P2, PT, R11, R174, PT ;  /* 0x000000ae0b00720c */ /* 0x000fe40003f46270 */
[----:B------:R-:W-:Y:S02]  /*aff0*/  FSEL R24, R24, -INF , P4 ;  /* 0xff80000018187808 */ /* 0x000fe40002000000 */
[----:B------:R-:W-:Y:S02]  /*b000*/  FSEL R26, R26, -INF , P2 ;  /* 0xff8000001a1a7808 */ /* 0x000fe40001000000 */
        /* <DEDUP_REMOVED lines=9> */
[----:B------:R-:W-:Y:S02]  /*b0a0*/  FSEL R51, R51, -INF , P3 ;  /* 0xff80000033337808 */ /* 0x000fe40001800000 */
[----:B------:R-:W-:Y:S01]  /*b0b0*/  ISETP.GE.AND P3, PT, R3, R38, PT ;  /* 0x000000260300720c */ /* 0x000fe20003f66270 */
[----:B------:R-:W-:Y:S01]  /*b0c0*/  VIADD R38, R174, 0x48 ;  /* 0x00000048ae267836 */ /* 0x000fe20000000000 */
[----:B------:R-:W-:Y:S02]  /*b0d0*/  FMNMX R31, R34, R31, !PT ;  /* 0x0000001f221f7209 */ /* 0x000fe40007800000 */
[----:B------:R-:W-:Y:S02]  /*b0e0*/  FMNMX R29, R208, R29, !PT ;  /* 0x0000001dd01d7209 */ /* 0x000fe40007800000 */
[----:B------:R-:W-:-:S02]  /*b0f0*/  FSEL R186, R53, -INF , P6 ;  /* 0xff80000035ba7808 */ /* 0x000fc40003000000 */
[----:B------:R-:W-:Y:S02]  /*b100*/  FMNMX R31, R196, R31, !PT ;  /* 0x0000001fc41f7209 */ /* 0x000fe40007800000 */
[----:B------:R-:W-:Y:S01]  /*b110*/  ISETP.GE.AND P6, PT, R11, R40, PT ;  /* 0x000000280b00720c */ /* 0x000fe20003fc6270 */
[----:B------:R-:W-:Y:S01]  /*b120*/  VIADD R40, R174, 0x50 ;  /* 0x00000050ae287836 */ /* 0x000fe20000000000 */
[----:B------:R-:W-:Y:S02]  /*b130*/  FSEL R55, R55, -INF , P5 ;  /* 0xff80000037377808 */ /* 0x000fe40002800000 */
[----:B------:R-:W-:Y:S02]  /*b140*/  ISETP.GE.AND P5, PT, R3, R38, PT ;  /* 0x000000260300720c */ /* 0x000fe40003fa6270 */
[----:B------:R-:W-:Y:S02]  /*b150*/  FMNMX R29, R36, R29, !PT ;  /* 0x0000001d241d7209 */ /* 0x000fe40007800000 */
[----:B------:R-:W-:-:S02]  /*b160*/  FMNMX R31, R28, R31, !PT ;  /* 0x0000001f1c1f7209 */ /* 0x000fc40007800000 */
[----:B------:R-:W-:Y:S02]  /*b170*/  FSEL R60, R60, -INF , P5 ;  /* 0xff8000003c3c7808 */ /* 0x000fe40002800000 */
[----:B------:R-:W-:Y:S02]  /*b180*/  FMNMX R29, R210, R29, !PT ;  /* 0x0000001dd21d7209 */ /* 0x000fe40007800000 */
[-C--:B------:R-:W-:Y:S02]  /*b190*/  ISETP.GE.AND P5, PT, R3, R40.reuse, PT ;  /* 0x000000280300720c */ /* 0x080fe40003fa6270 */
[----:B------:R-:W-:Y:S02]  /*b1a0*/  ISETP.GE.AND P2, PT, R11, R40, PT ;  /* 0x000000280b00720c */ /* 0x000fe40003f46270 */
        /* <DEDUP_REMOVED lines=10> */
[----:B------:R-:W-:Y:S02]  /*b250*/  ISETP.GE.AND P3, PT, R11, R38, PT ;  /* 0x000000260b00720c */ /* 0x000fe40003f66270 */
[----:B------:R-:W-:Y:S02]  /*b260*/  FMNMX R29, R182, R29, !PT ;  /* 0x0000001db61d7209 */ /* 0x000fe40007800000 */
[----:B------:R-:W-:Y:S02]  /*b270*/  IADD3 R38, R174, 0x49, RZ ;  /* 0x00000049ae267810 */ /* 0x000fe40007ffe0ff */
[----:B------:R-:W-:-:S02]  /*b280*/  FMNMX R42, R181, R40, !PT ;  /* 0x00000028b52a7209 */ /* 0x000fc40007800000 */
[----:B------:R-:W-:Y:S02]  /*b290*/  FSEL R59, R59, -INF , P6 ;  /* 0xff8000003b3b7808 */ /* 0x000fe40003000000 */
[----:B------:R-:W-:Y:S02]  /*b2a0*/  FMNMX R40, R184, R29, !PT ;  /* 0x0000001db8287209 */ /* 0x000fe40007800000 */
[-C--:B------:R-:W-:Y:S02]  /*b2b0*/  ISETP.GE.AND P6, PT, R3, R38.reuse, PT ;  /* 0x000000260300720c */ /* 0x080fe40003fc6270 */
[----:B------:R-:W-:Y:S02]  /*b2c0*/  ISETP.GE.AND P4, PT, R11, R38, PT ;  /* 0x000000260b00720c */ /* 0x000fe40003f86270 */
[----:B------:R-:W-:Y:S02]  /*b2d0*/  IADD3 R38, R174, 0x51, RZ ;  /* 0x00000051ae267810 */ /* 0x000fe40007ffe0ff */
[----:B------:R-:W-:-:S02]  /*b2e0*/  FMNMX R31, R51, R42, !PT ;  /* 0x0000002a331f7209 */ /* 0x000fc40007800000 */
[----:B------:R-:W-:Y:S02]  /*b2f0*/  FMNMX R29, R185, R40, !PT ;  /* 0x00000028b91d7209 */ /* 0x000fe40007800000 */
[----:B------:R-:W-:Y:S02]  /*b300*/  FSEL R62, R62, -INF , P3 ;  /* 0xff8000003e3e7808 */ /* 0x000fe40001800000 */
[----:B------:R-:W-:Y:S02]  /*b310*/  FSEL R214, R61, -INF , P6 ;  /* 0xff8000003dd67808 */ /* 0x000fe40003000000 */
[-C--:B------:R-:W-:Y:S02]  /*b320*/  ISETP.GE.AND P3, PT, R3, R38.reuse, PT ;  /* 0x000000260300720c */ /* 0x080fe40003f66270 */
[----:B------:R-:W-:Y:S01]  /*b330*/  ISETP.GE.AND P6, PT, R11, R38, PT ;  /* 0x000000260b00720c */ /* 0x000fe20003fc6270 */
[----:B------:R-:W-:Y:S01]  /*b340*/  VIADD R38, R174, 0x58 ;  /* 0x00000058ae267836 */ /* 0x000fe20000000000 */
[----:B------:R-:W-:-:S02]  /*b350*/  FMNMX R42, R54, R31, !PT ;  /* 0x0000001f362a7209 */ /* 0x000fc40007800000 */
[----:B------:R-:W-:Y:S02]  /*b360*/  FMNMX R40, R186, R29, !PT ;  /* 0x0000001dba287209 */ /* 0x000fe40007800000 */
[----:B------:R-:W-:Y:S02]  /*b370*/  FMNMX R31, R55, R42, !PT ;  /* 0x0000002a371f7209 */ /* 0x000fe40007800000 */
[----:B------:R-:W-:Y:S02]  /*b380*/  FSEL R63, R63, -INF , P4 ;  /* 0xff8000003f3f7808 */ /* 0x000fe40002000000 */
[----:B------:R-:W-:Y:S02]  /*b390*/  FSEL R64, R64, -INF , P5 ;  /* 0xff80000040407808 */ /* 0x000fe40002800000 */
[-C--:B------:R-:W-:Y:S02]  /*b3a0*/  ISETP.GE.AND P4, PT, R3, R38.reuse, PT ;  /* 0x000000260300720c */ /* 0x080fe40003f86270 */
[----:B------:R-:W-:-:S02]  /*b3b0*/  ISETP.GE.AND P5, PT, R11, R38, PT ;  /* 0x000000260b00720c */ /* 0x000fc40003fa6270 */
[----:B------:R-:W-:Y:S02]  /*b3c0*/  FMNMX R29, R187, R40, !PT ;  /* 0x00000028bb1d7209 */ /* 0x000fe40007800000 */
[----:B------:R-:W-:Y:S02]  /*b3d0*/  IADD3 R38, R174, 0x59, RZ ;  /* 0x00000059ae267810 */ /* 0x000fe40007ffe0ff */
[----:B------:R-:W-:Y:S02]  /*b3e0*/  FMNMX R40, R58, R31, !PT ;  /* 0x0000001f3a287209 */ /* 0x000fe40007800000 */
[----:B------:R-:W-:Y:S02]  /*b3f0*/  FSEL R66, R66, -INF , P2 ;  /* 0xff80000042427808 */ /* 0x000fe40001000000 */
[----:B------:R-:W-:Y:S02]  /*b400*/  FSEL R216, R65, -INF , P3 ;  /* 0xff80000041d87808 */ /* 0x000fe40001800000 */
[----:B------:R-:W-:-:S02]  /*b410*/  FMNMX R29, R212, R29, !PT ;  /* 0x0000001dd41d7209 */ /* 0x000fc40007800000 */
[-C--:B------:R-:W-:Y:S02]  /*b420*/  ISETP.GE.AND P2, PT, R3, R38.reuse, PT ;  /* 0x000000260300720c */ /* 0x080fe40003f46270 */
[----:B------:R-:W-:Y:S01]  /*b430*/  ISETP.GE.AND P3, PT, R11, R38, PT ;  /* 0x000000260b00720c */ /* 0x000fe20003f66270 */
[----:B------:R-:W-:Y:S01]  /*b440*/  VIADD R38, R174, 0x60 ;  /* 0x00000060ae267836 */ /* 0x000fe20000000000 */
[----:B------:R-:W-:Y:S02]  /*b450*/  FMNMX R31, R59, R40, !PT ;  /* 0x000000283b1f7209 */ /* 0x000fe40007800000 */
[----:B------:R-:W-:Y:S02]  /*b460*/  FMNMX R29, R60, R29, !PT ;  /* 0x0000001d3c1d7209 */ /* 0x000fe40007800000 */
[----:B------:R-:W-:Y:S02]  /*b470*/  FSEL R67, R67, -INF , P6 ;  /* 0xff80000043437808 */ /* 0x000fe40003000000 */
[----:B------:R-:W-:-:S02]  /*b480*/  FSEL R68, R68, -INF , P4 ;  /* 0xff80000044447808 */ /* 0x000fc40002000000 */
[----:B------:R-:W-:Y:S02]  /*b490*/  FMNMX R40, R62, R31, !PT ;  /* 0x0000001f3e287209 */ /* 0x000fe40007800000 */
[-C--:B------:R-:W-:Y:S02]  /*b4a0*/  ISETP.GE.AND P6, PT, R3, R38.reuse, PT ;  /* 0x000000260300720c */ /* 0x080fe40003fc6270 */
[----:B------:R-:W-:Y:S02]  /*b4b0*/  ISETP.GE.AND P4, PT, R11, R38, PT ;  /* 0x000000260b00720c */ /* 0x000fe40003f86270 */
[----:B------:R-:W-:Y:S02]  /*b4c0*/  IADD3 R38, R174, 0x61, RZ ;  /* 0x00000061ae267810 */ /* 0x000fe40007ffe0ff */
[----:B------:R-:W-:Y:S02]  /*b4d0*/  FMNMX R29, R214, R29, !PT ;  /* 0x0000001dd61d7209 */ /* 0x000fe40007800000 */
[----:B------:R-:W-:-:S02]  /*b4e0*/  FMNMX R31, R63, R40, !PT ;  /* 0x000000283f1f7209 */ /* 0x000fc40007800000 */
[----:B------:R-:W-:Y:S02]  /*b4f0*/  FSEL R70, R70, -INF , P5 ;  /* 0xff80000046467808 */ /* 0x000fe40002800000 */
[----:B------:R-:W-:Y:S02]  /*b500*/  FSEL R218, R69, -INF , P2 ;  /* 0xff80000045da7808 */ /* 0x000fe40001000000 */
[-C--:B------:R-:W-:Y:S02]  /*b510*/  ISETP.GE.AND P5, PT, R3, R38.reuse, PT ;  /* 0x000000260300720c */ /* 0x080fe40003fa6270 */
[----:B------:R-:W-:Y:S01]  /*b520*/  ISETP.GE.AND P2, PT, R11, R38, PT ;  /* 0x000000260b00720c */ /* 0x000fe20003f46270 */
[----:B------:R-:W-:Y:S01]  /*b530*/  VIADD R38, R174, 0x68 ;  /* 0x00000068ae267836 */ /* 0x000fe20000000000 */
[----:B------:R-:W-:Y:S02]  /*b540*/  FMNMX R29, R64, R29, !PT ;  /* 0x0000001d401d7209 */ /* 0x000fe40007800000 */
[----:B------:R-:W-:-:S02]  /*b550*/  FMNMX R40, R66, R31, !PT ;  /* 0x0000001f42287209 */ /* 0x000fc40007800000 */
[----:B------:R-:W-:Y:S02]  /*b560*/  FMNMX R29, R216, R29, !PT ;  /* 0x0000001dd81d7209 */ /* 0x000fe40007800000 */
[----:B------:R-:W-:Y:S02]  /*b570*/  FSEL R71, R71, -INF , P3 ;  /* 0xff80000047477808 */ /* 0x000fe40001800000 */
[----:B------:R-:W-:Y:S02]  /*b580*/  FSEL R72, R72, -INF , P6 ;  /* 0xff80000048487808 */ /* 0x000fe40003000000 */
[-C--:B------:R-:W-:Y:S02]  /*b590*/  ISETP.GE.AND P3, PT, R3, R38.reuse, PT ;  /* 0x000000260300720c */ /* 0x080fe40003f66270 */
[----:B------:R-:W-:Y:S02]  /*b5a0*/  ISETP.GE.AND P6, PT, R11, R38, PT ;  /* 0x000000260b00720c */ /* 0x000fe40003fc6270 */
[----:B------:R-:W-:-:S02]  /*b5b0*/  FMNMX R31, R67, R40, !PT ;  /* 0x00000028431f7209 */ /* 0x000fc40007800000 */
[----:B------:R-:W-:Y:S02]  /*b5c0*/  IADD3 R38, R174, 0x69, RZ ;  /* 0x00000069ae267810 */ /* 0x000fe40007ffe0ff */
[----:B------:R-:W-:Y:S02]  /*b5d0*/  FMNMX R29, R68, R29, !PT ;  /* 0x0000001d441d7209 */ /* 0x000fe40007800000 */
[----:B------:R-:W-:Y:S02]  /*b5e0*/  FSEL R74, R74, -INF , P4 ;  /* 0xff8000004a4a7808 */ /* 0x000fe40002000000 */
[----:B------:R-:W-:Y:S02]  /*b5f0*/  FSEL R220, R73, -INF , P5 ;  /* 0xff80000049dc7808 */ /* 0x000fe40002800000 */
[----:B------:R-:W-:Y:S02]  /*b600*/  FMNMX R40, R70, R31, !PT ;  /* 0x0000001f46287209 */ /* 0x000fe40007800000 */
[----:B------:R-:W-:-:S02]  /*b610*/  ISETP.GE.AND P4, PT, R3, R38, PT ;  /* 0x000000260300720c */ /* 0x000fc40003f86270 */
[----:B------:R-:W-:Y:S01]  /*b620*/  ISETP.GE.AND P5, PT, R11, R38, PT ;  /* 0x000000260b00720c */ /* 0x000fe20003fa6270 */
[----:B------:R-:W-:Y:S01]  /*b630*/  VIADD R38, R174, 0x70 ;  /* 0x00000070ae267836 */ /* 0x000fe20000000000 */
[----:B------:R-:W-:Y:S02]  /*b640*/  FMNMX R29, R218, R29, !PT ;  /* 0x0000001dda1d7209 */ /* 0x000fe40007800000 */
[----:B------:R-:W-:Y:S02]  /*b650*/  FMNMX R31, R71, R40, !PT ;  /* 0x00000028471f7209 */ /* 0x000fe40007800000 */
[----:B------:R-:W-:Y:S02]  /*b660*/  FSEL R75, R75, -INF , P2 ;  /* 0xff8000004b4b7808 */ /* 0x000fe40001000000 */
[----:B------:R-:W-:Y:S02]  /*b670*/  FSEL R222, R76, -INF , P3 ;  /* 0xff8000004cde7808 */ /* 0x000fe40001800000 */
[----:B------:R-:W-:-:S02]  /*b680*/  FMNMX R29, R72, R29, !PT ;  /* 0x0000001d481d7209 */ /* 0x000fc40007800000 */
[-C--:B------:R-:W-:Y:S02]  /*b690*/  ISETP.GE.AND P2, PT, R3, R38.reuse, PT ;  /* 0x000000260300720c */ /* 0x080fe40003f46270 */
[----:B------:R-:W-:Y:S02]  /*b6a0*/  ISETP.GE.AND P3, PT, R11, R38, PT ;  /* 0x000000260b00720c */ /* 0x000fe40003f66270 */
[----:B------:R-:W-:Y:S02]  /*b6b0*/  IADD3 R38, R174, 0x71, RZ ;  /* 0x00000071ae267810 */ /* 0x000fe40007ffe0ff */
[----:B------:R-:W-:Y:S02]  /*b6c0*/  FMNMX R40, R74, R31, !PT ;  /* 0x0000001f4a287209 */ /* 0x000fe40007800000 */
[----:B------:R-:W-:Y:S02]  /*b6d0*/  FMNMX R29, R220, R29, !PT ;  /* 0x0000001ddc1d7209 */ /* 0x000fe40007800000 */
[----:B------:R-:W-:-:S02]  /*b6e0*/  FSEL R78, R78, -INF , P6 ;  /* 0xff8000004e4e7808 */ /* 0x000fc40003000000 */
[----:B------:R-:W-:Y:S02]  /*b6f0*/  FSEL R224, R77, -INF , P4 ;  /* 0xff8000004de07808 */ /* 0x000fe40002000000 */
[-C--:B------:R-:W-:Y:S02]  /*b700*/  ISETP.GE.AND P6, PT, R3, R38.reuse, PT ;  /* 0x000000260300720c */ /* 0x080fe40003fc6270 */
[----:B------:R-:W-:Y:S01]  /*b710*/  ISETP.GE.AND P4, PT, R11, R38, PT ;  /* 0x000000260b00720c */ /* 0x000fe20003f86270 */
[----:B------:R-:W-:Y:S01]  /*b720*/  VIADD R38, R174, 0x78 ;  /* 0x00000078ae267836 */ /* 0x000fe20000000000 */
[----:B------:R-:W-:Y:S02]  /*b730*/  FMNMX R31, R75, R40, !PT ;  /* 0x000000284b1f7209 */ /* 0x000fe40007800000 */
[----:B------:R-:W-:Y:S02]  /*b740*/  FMNMX R29, R222, R29, !PT ;  /* 0x0000001dde1d7209 */ /* 0x000fe40007800000 */
[----:B------:R-:W-:-:S02]  /*b750*/  FSEL R79, R79, -INF , P5 ;  /* 0xff8000004f4f7808 */ /* 0x000fc40002800000 */
[----:B------:R-:W-:Y:S02]  /*b760*/  FMNMX R40, R78, R31, !PT ;  /* 0x0000001f4e287209 */ /* 0x000fe40007800000 */
[----:B------:R-:W-:Y:S02]  /*b770*/  FSEL R226, R80, -INF , P2 ;  /* 0xff80000050e27808 */ /* 0x000fe40001000000 */
[-C--:B------:R-:W-:Y:S02]  /*b780*/  ISETP.GE.AND P5, PT, R3, R38.reuse, PT ;  /* 0x000000260300720c */ /* 0x080fe40003fa6270 */
[----:B------:R-:W-:Y:S02]  /*b790*/  ISETP.GE.AND P2, PT, R11, R38, PT ;  /* 0x000000260b00720c */ /* 0x000fe40003f46270 */
[----:B------:R-:W-:Y:S02]  /*b7a0*/  FMNMX R29, R224, R29, !PT ;  /* 0x0000001de01d7209 */ /* 0x000fe40007800000 */
[----:B------:R-:W-:-:S02]  /*b7b0*/  IADD3 R38, R174, 0x79, RZ ;  /* 0x00000079ae267810 */ /* 0x000fc40007ffe0ff */
[----:B------:R-:W-:Y:S02]  /*b7c0*/  FSEL R82, R82, -INF , P3 ;  /* 0xff80000052527808 */ /* 0x000fe40001800000 */
[----:B------:R-:W-:Y:S02]  /*b7d0*/  FMNMX R31, R79, R40, !PT ;  /* 0x000000284f1f7209 */ /* 0x000fe40007800000 */
[----:B------:R-:W-:Y:S02]  /*b7e0*/  FSEL R228, R81, -INF , P6 ;  /* 0xff80000051e47808 */ /* 0x000fe40003000000 */
[----:B------:R-:W-:Y:S02]  /*b7f0*/  FMNMX R29, R226, R29, !PT ;  /* 0x0000001de21d7209 */ /* 0x000fe40007800000 */
[-C--:B------:R-:W-:Y:S02]  /*b800*/  ISETP.GE.AND P3, PT, R3, R38.reuse, PT ;  /* 0x000000260300720c */ /* 0x080fe40003f66270 */
[----:B------:R-:W-:-:S02]  /*b810*/  ISETP.GE.AND P6, PT, R11, R38, PT ;  /* 0x000000260b00720c */ /* 0x000fc40003fc6270 */
[----:B------:R-:W-:Y:S02]  /*b820*/  FSEL R83, R83, -INF , P4 ;  /* 0xff80000053537808 */ /* 0x000fe40002000000 */
[----:B------:R-:W-:Y:S02]  /*b830*/  FMNMX R38, R82, R31, !PT ;  /* 0x0000001f52267209 */ /* 0x000fe40007800000 */
[----:B------:R-:W-:Y:S02]  /*b840*/  FSEL R230, R84, -INF , P5 ;  /* 0xff80000054e67808 */ /* 0x000fe40002800000 */
[----:B------:R-:W-:Y:S02]  /*b850*/  FMNMX R29, R228, R29, !PT ;  /* 0x0000001de41d7209 */ /* 0x000fe40007800000 */
[----:B------:R-:W-:Y:S02]  /*b860*/  FSEL R86, R86, -INF , P2 ;  /* 0xff80000056567808 */ /* 0x000fe40001000000 */
[----:B------:R-:W-:-:S02]  /*b870*/  FMNMX R31, R83, R38, !PT ;  /* 0x00000026531f7209 */ /* 0x000fc40007800000 */
[----:B------:R-:W-:Y:S02]  /*b880*/  FSEL R232, R85, -INF , P3 ;  /* 0xff80000055e87808 */ /* 0x000fe40001800000 */
[----:B------:R-:W-:Y:S02]  /*b890*/  FMNMX R29, R230, R29, !PT ;  /* 0x0000001de61d7209 */ /* 0x000fe40007800000 */
[----:B------:R-:W-:Y:S02]  /*b8a0*/  FSEL R87, R87, -INF , P6 ;  /* 0xff80000057577808 */ /* 0x000fe40003000000 */
[----:B------:R-:W-:Y:S02]  /*b8b0*/  FMNMX R38, R86, R31, !PT ;  /* 0x0000001f56267209 */ /* 0x000fe40007800000 */
[----:B------:R-:W-:Y:S02]  /*b8c0*/  FMNMX R29, R232, R29, !PT ;  /* 0x0000001de81d7209 */ /* 0x000fe40007800000 */
[----:B------:R-:W-:-:S03]  /*b8d0*/  FMNMX R38, R87, R38, !PT ;  /* 0x0000002657267209 */ /* 0x000fc60007800000 */
[----:B------:R-:W1:Y:S04]  /*b8e0*/  SHFL.BFLY PT, R40, R29, 0x1, 0x1f ;  /* 0x0c201f001d287f89 */ /* 0x000e6800000e0000 */
[----:B------:R-:W2:Y:S01]  /*b8f0*/  SHFL.BFLY PT, R31, R38, 0x1, 0x1f ;  /* 0x0c201f00261f7f89 */ /* 0x000ea200000e0000 */
[----:B-1----:R-:W-:Y:S02]  /*b900*/  FMNMX R40, R29, R40, !PT ;  /* 0x000000281d287209 */ /* 0x002fe40007800000 */
[----:B--2---:R-:W-:-:S03]  /*b910*/  FMNMX R31, R38, R31, !PT ;  /* 0x0000001f261f7209 */ /* 0x004fc60007800000 */
[----:B------:R-:W1:Y:S04]  /*b920*/  SHFL.BFLY PT, R35, R40, 0x2, 0x1f ;  /* 0x0c401f0028237f89 */ /* 0x000e6800000e0000 */
[----:B------:R-:W2:Y:S01]  /*b930*/  SHFL.BFLY PT, R42, R31, 0x2, 0x1f ;  /* 0x0c401f001f2a7f89 */ /* 0x000ea200000e0000 */
[----:B-1----:R-:W-:Y:S02]  /*b940*/  FMNMX R176, R40, R35, !PT ;  /* 0x0000002328b07209 */ /* 0x002fe40007800000 */
[----:B--2---:R-:W-:Y:S01]  /*b950*/  FMNMX R177, R31, R42, !PT ;  /* 0x0000002a1fb17209 */ /* 0x004fe20007800000 */
[----:B------:R-:W-:Y:S01]  /*b960*/  VIADD R31, R175, 0x1 ;  /* 0x00000001af1f7836 */ /* 0x000fe20000000000 */
[----:B------:R-:W-:Y:S02]  /*b970*/  FSETP.NEU.AND P2, PT, R176, -INF , PT ;  /* 0xff800000b000780b */ /* 0x000fe40003f4d000 */
[----:B------:R-:W-:-:S02]  /*b980*/  FSETP.NEU.AND P3, PT, R177, -INF , PT ;  /* 0xff800000b100780b */ /* 0x000fc40003f6d000 */
[----:B------:R-:W-:Y:S02]  /*b990*/  FSEL R42, R176, RZ, P2 ;  /* 0x000000ffb02a7208 */ /* 0x000fe40001000000 */
[----:B------:R-:W-:Y:S02]  /*b9a0*/  FSEL R44, R177, RZ, P3 ;  /* 0x000000ffb12c7208 */ /* 0x000fe40001800000 */
[C---:B------:R-:W-:Y:S01]  /*b9b0*/  ISETP.NE.AND P2, PT, R31.reuse, 0x4, PT ;  /* 0x000000041f00780c */ /* 0x040fe20003f45270 */
[----:B------:R-:W-:Y:S02]  /*b9c0*/  FADD R29, -R42, R191 ;  /* 0x000000bf2a1d7221 */ /* 0x000fe40000000100 */
[----:B------:R-:W-:Y:S01]  /*b9d0*/  FADD R35, -R44, R189 ;  /* 0x000000bd2c237221 */ /* 0x000fe20000000100 */
[----:B------:R-:W-:Y:S01]  /*b9e0*/  SEL R31, R31, RZ, P2 ;  /* 0x000000ff1f1f7207 */ /* 0x000fe20001000000 */
[----:B------:R-:W-:Y:S01]  /*b9f0*/  FMUL R46, R29, UR6 ;  /* 0x000000061d2e7c20 */ /* 0x000fe20008400000 */
[----:B------:R-:W-:Y:S01]  /*ba00*/  LEA R29, R7, R172, 0x3 ;  /* 0x000000ac071d7211 */ /* 0x000fe200078e18ff */
[----:B------:R-:W-:Y:S01]  /*ba10*/  FMUL R35, R35, UR6 ;  /* 0x0000000623237c20 */ /* 0x000fe20008400000 */
[----:B------:R-:W-:Y:S01]  /*ba20*/  VIADD R7, R7, 0x1 ;  /* 0x0000000107077836 */ /* 0x000fe20000000000 */
[----:B------:R-:W-:-:S02]  /*ba30*/  LEA R38, R31, R2, 0x3 ;  /* 0x000000021f267211 */ /* 0x000fc400078e18ff */
[----:B------:R-:W-:Y:S02]  /*ba40*/  FSETP.GEU.AND P3, PT, R46, -126, PT ;  /* 0xc2fc00002e00780b */ /* 0x000fe40003f6e000 */
[----:B------:R-:W-:Y:S02]  /*ba50*/  FSETP.GEU.AND P4, PT, R35, -126, PT ;  /* 0xc2fc00002300780b */ /* 0x000fe40003f8e000 */
[----:B------:R-:W-:Y:S02]  /*ba60*/  PRMT R37, RZ, 0x654, R29 ;  /* 0x00000654ff257816 */ /* 0x000fe4000000001d */
[----:B------:R-:W-:Y:S02]  /*ba70*/  SEL R29, RZ, 0x1, P2 ;  /* 0x00000001ff1d7807 */ /* 0x000fe40001000000 */
[----:B------:R1:W-:Y:S01]  /*ba80*/  SYNCS.ARRIVE.TRANS64.RED.A1T0 RZ, [R37+URZ], RZ ;  /* 0x000000ff25ff79a7 */ /* 0x0003e2000810043f */
[----:B------:R-:W-:Y:S02]  /*ba90*/  ISETP.NE.AND P2, PT, R7, 0x4, PT ;  /* 0x000000040700780c */ /* 0x000fe40003f45270 */
[----:B------:R-:W-:-:S02]  /*baa0*/  LOP3.LUT R4, R4, R29, RZ, 0x3c, !PT ;  /* 0x0000001d04047212 */ /* 0x000fc400078e3cff */
[----:B------:R-:W-:Y:S02]  /*bab0*/  @!P3 FMUL R46, R46, 0.5 ;  /* 0x3f0000002e2eb820 */ /* 0x000fe40000400000 */
[----:B------:R-:W-:Y:S01]  /*bac0*/  @!P4 FMUL R35, R35, 0.5 ;  /* 0x3f0000002323c820 */ /* 0x000fe20000400000 */
[----:B------:R-:W-:-:S03]  /*bad0*/  SHF.L.U32 R29, R4, 0x1f, RZ ;  /* 0x0000001f041d7819 */ /* 0x000fc600000006ff */
[----:B------:R-:W2:Y:S08]  /*bae0*/  MUFU.EX2 R46, R46 ;  /* 0x0000002e002e7308 */ /* 0x000eb00000000800 */
[----:B------:R-:W3:Y:S01]  /*baf0*/  MUFU.EX2 R48, R35 ;  /* 0x0000002300307308 */ /* 0x000ee20000000800 */
[----:B--2---:R-:W-:-:S04]  /*bb00*/  @!P3 FMUL R46, R46, R46 ;  /* 0x0000002e2e2eb220 */ /* 0x004fc80000400000 */
[-C--:B------:R-:W-:Y:S01]  /*bb10*/  FMUL R152, R152, R46.reuse ;  /* 0x0000002e98987220 */ /* 0x080fe20000400000 */
[-C--:B------:R-:W-:Y:S01]  /*bb20*/  FMUL R153, R153, R46.reuse ;  /* 0x0000002e99997220 */ /* 0x080fe20000400000 */
[-C--:B------:R-:W-:Y:S01]  /*bb30*/  FMUL R156, R156, R46.reuse ;  /* 0x0000002e9c9c7220 */ /* 0x080fe20000400000 */
[----:B------:R-:W-:Y:S01]  /*bb40*/  FMUL R157, R157, R46 ;  /* 0x0000002e9d9d7220 */ /* 0x000fe20000400000 */
[----:B---3--:R-:W-:Y:S01]  /*bb50*/  @!P4 FMUL R48, R48, R48 ;  /* 0x000000303030c220 */ /* 0x008fe20000400000 */
        /* <DEDUP_REMOVED lines=75> */
[----:B-1----:R-:W-:-:S07]  /*c010*/  FMUL R103, R103, R48 ;  /* 0x0000003067677220 */ /* 0x002fce0000400000 */
.L_x_45:
[----:B-1----:R1:W2:Y:S02]  /*c020*/  SYNCS.PHASECHK.TRANS64.TRYWAIT P3, [R38+URZ+0x2d000], R29 ;  /* 0x02d0001d260075a7 */ /* 0x0022a4000806017f */
[----:B--2---:R-:W-:Y:S05]  /*c030*/  @!P3 NANOSLEEP.SYNCS 0x989680 ;  /* 0x009896800000b95d */ /* 0x004fea0003900000 */
[----:B------:R-:W2:Y:S02]  /*c040*/  @!P3 SYNCS.PHASECHK.TRANS64 P3, [R38+URZ+0x2d000], R29 ;  /* 0x02d0001d2600b5a7 */ /* 0x000ea4000806007f */
[----:B--2---:R-:W-:Y:S05]  /*c050*/  @!P3 BRA `(.L_x_45) ;  /* 0xfffffffc00f0b947 */ /* 0x004fea000383ffff */
[----:B------:R-:W-:Y:S05]  /*c060*/  BSYNC B0 ;  /* 0x0000000000007941 */ /* 0x000fea0003800000 */
.L_x_44:
[----:B------:R-:W2:Y:S01]  /*c070*/  LDC R175, c[0x0][0x604] ;  /* 0x00018100ffaf7b82 */ /* 0x000ea20000000800 */
[----:B------:R-:W-:Y:S05]  /*c080*/  WARPSYNC.ALL ;  /* 0x0000000000007948 */ /* 0x000fea0003800000 */
[----:B--2---:R-:W-:-:S04]  /*c090*/  FMUL R189, R42, R175 ;  /* 0x000000af2abd7220 */ /* 0x004fc80000400000 */
[-CC-:B-1----:R-:W-:Y:S01]  /*c0a0*/  FFMA R29, R204, R175.reuse, -R189.reuse ;  /* 0x000000afcc1d7223 */ /* 0x182fe200000008bd */
[-C--:B------:R-:W-:Y:S01]  /*c0b0*/  FMUL R204, R44, R175.reuse ;  /* 0x000000af2ccc7220 */ /* 0x080fe20000400000 */
[-CC-:B------:R-:W-:Y:S01]  /*c0c0*/  FFMA R24, R24, R175.reuse, -R189.reuse ;  /* 0x000000af18187223 */ /* 0x180fe200000008bd */
[-CC-:B------:R-:W-:Y:S01]  /*c0d0*/  FFMA R190, R190, R175.reuse, -R189.reuse ;  /* 0x000000afbebe7223 */ /* 0x180fe200000008bd */
[-C--:B------:R-:W-:Y:S01]  /*c0e0*/  FFMA R206, R206, R175.reuse, -R189 ;  /* 0x000000afcece7223 */ /* 0x080fe200000008bd */
[-CC-:B------:R-:W-:Y:S01]  /*c0f0*/  FFMA R26, R26, R175.reuse, -R204.reuse ;  /* 0x000000af1a1a7223 */ /* 0x180fe200000008cc */
[-CC-:B------:R-:W-:Y:S01]  /*c100*/  FFMA R188, R188, R175.reuse, -R204.reuse ;  /* 0x000000afbcbc7223 */ /* 0x180fe200000008cc */
[----:B------:R-:W-:Y:S01]  /*c110*/  FSETP.GEU.AND P5, PT, R24, -126, PT ;  /* 0xc2fc00001800780b */ /* 0x000fe20003fae000 */
[-CC-:B------:R-:W-:Y:S01]  /*c120*/  FFMA R30, R30, R175.reuse, -R204.reuse ;  /* 0x000000af1e1e7223 */ /* 0x180fe200000008cc */
[----:B------:R-:W-:Y:S01]  /*c130*/  FSETP.GEU.AND P6, PT, R29, -126, PT ;  /* 0xc2fc00001d00780b */ /* 0x000fe20003fce000 */
[-CC-:B------:R-:W-:Y:S01]  /*c140*/  FFMA R192, R192, R175.reuse, -R204.reuse ;  /* 0x000000afc0c07223 */ /* 0x180fe200000008cc */
[----:B------:R-:W-:Y:S01]  /*c150*/  FSETP.GEU.AND P3, PT, R26, -126, PT ;  /* 0xc2fc00001a00780b */ /* 0x000fe20003f6e000 */
[----:B------:R-:W-:Y:S01]  /*c160*/  FFMA R37, R28, R175, -R204 ;  /* 0x000000af1c257223 */ /* 0x000fe200000008cc */
[----:B------:R-:W-:Y:S01]  /*c170*/  FSETP.GEU.AND P4, PT, R188, -126, PT ;  /* 0xc2fc0000bc00780b */ /* 0x000fe20003f8e000 */
[----:B------:R-:W-:-:S02]  /*c180*/  IMAD.U32 R28, RZ, RZ, UR22 ;  /* 0x00000016ff1c7e24 */ /* 0x000fc4000f8e00ff */
[-CC-:B------:R-:W-:Y:S01]  /*c190*/  FFMA R47, R25, R175.reuse, -R204.reuse ;  /* 0x000000af192f7223 */ /* 0x180fe200000008cc */
[----:B------:R-:W-:Y:S02]  /*c1a0*/  IMAD.MOV.U32 R25, RZ, RZ, -0x7fffffe0 ;  /* 0x80000020ff197424 */ /* 0x000fe400078e00ff */
[-C--:B------:R-:W-:Y:S01]  /*c1b0*/  FFMA R56, R27, R175.reuse, -R204 ;  /* 0x000000af1b387223 */ /* 0x080fe200000008cc */
[----:B------:R-:W-:Y:S01]  /*c1c0*/  IMAD R28, R31, 0xa00, R28 ;  /* 0x00000a001f1c7824 */ /* 0x000fe200078e021c */
[----:B------:R-:W-:Y:S01]  /*c1d0*/  MOV R27, 0x80000020 ;  /* 0x80000020001b7802 */ /* 0x000fe20000000f00 */
[----:B------:R-:W-:Y:S01]  /*c1e0*/  @!P5 FMUL R24, R24, 0.5 ;  /* 0x3f0000001818d820 */ /* 0x000fe20000400000 */
[----:B------:R-:W-:Y:S01]  /*c1f0*/  R2UR UR11, R25 ;  /* 0x00000000190b72ca */ /* 0x000fe200000e0000 */
[----:B------:R-:W-:Y:S01]  /*c200*/  @!P6 FMUL R29, R29, 0.5 ;  /* 0x3f0000001d1de820 */ /* 0x000fe20000400000 */
[----:B------:R-:W-:Y:S01]  /*c210*/  R2UR UR6, R28 ;  /* 0x000000001c0672ca */ /* 0x000fe200000e0000 */
[----:B------:R-:W-:Y:S01]  /*c220*/  @!P3 FMUL R26, R26, 0.5 ;  /* 0x3f0000001a1ab820 */ /* 0x000fe20000400000 */
[----:B------:R1:W2:Y:S01]  /*c230*/  MUFU.EX2 R49, R24 ;  /* 0x0000001800317308 */ /* 0x0002a20000000800 */
[----:B------:R-:W-:Y:S01]  /*c240*/  @!P4 FMUL R188, R188, 0.5 ;  /* 0x3f000000bcbcc820 */ /* 0x000fe20000400000 */
[C---:B------:R-:W-:Y:S01]  /*c250*/  R2UR UR15, R27.reuse ;  /* 0x000000001b0f72ca */ /* 0x040fe200000e0000 */
[-CC-:B------:R-:W-:Y:S01]  /*c260*/  FFMA R194, R194, R175.reuse, -R189.reuse ;  /* 0x000000afc2c27223 */ /* 0x180fe200000008bd */
[----:B------:R-:W-:Y:S01]  /*c270*/  R2UR UR19, R27 ;  /* 0x000000001b1372ca */ /* 0x000fe200000e0000 */
[-CC-:B------:R-:W-:Y:S01]  /*c280*/  FFMA R208, R208, R175.reuse, -R189.reuse ;  /* 0x000000afd0d07223 */ /* 0x180fe200000008bd */
[----:B------:R-:W-:Y:S01]  /*c290*/  R2UR UR27, R25 ;  /* 0x00000000191b72ca */ /* 0x000fe200000e0000 */
[-CC-:B------:R-:W-:Y:S01]  /*c2a0*/  FFMA R196, R196, R175.reuse, -R204.reuse ;  /* 0x000000afc4c47223 */ /* 0x180fe200000008cc */
[----:B------:R3:W4:Y:S01]  /*c2b0*/  MUFU.EX2 R53, R26 ;  /* 0x0000001a00357308 */ /* 0x0007220000000800 */
[-CC-:B-1----:R-:W-:Y:S01]  /*c2c0*/  FFMA R24, R34, R175.reuse, -R204.reuse ;  /* 0x000000af22187223 */ /* 0x182fe200000008cc */
[-CC-:B------:R-:W-:Y:S01]  /*c2d0*/  FFMA R36, R36, R175.reuse, -R189.reuse ;  /* 0x000000af24247223 */ /* 0x180fe200000008bd */
[-CC-:B------:R-:W-:Y:S01]  /*c2e0*/  FFMA R35, R210, R175.reuse, -R189.reuse ;  /* 0x000000afd2237223 */ /* 0x180fe200000008bd */
[-CC-:B------:R-:W-:Y:S01]  /*c2f0*/  FFMA R61, R183, R175.reuse, -R204.reuse ;  /* 0x000000afb73d7223 */ /* 0x180fe200000008cc */
[-CC-:B------:R-:W-:Y:S01]  /*c300*/  FFMA R200, R200, R175.reuse, -R189.reuse ;  /* 0x000000afc8c87223 */ /* 0x180fe200000008bd */
[-C--:B------:R-:W-:Y:S01]  /*c310*/  FFMA R32, R32, R175.reuse, -R204 ;  /* 0x000000af20207223 */ /* 0x080fe200000008cc */
[--C-:B------:R-:W-:Y:S01]  /*c320*/  FFMA R80, R68, R175, -R189.reuse ;  /* 0x000000af44507223 */ /* 0x100fe200000008bd */
[----:B------:R1:W5:Y:S01]  /*c330*/  MUFU.EX2 R50, R29 ;  /* 0x0000001d00327308 */ /* 0x0003620000000800 */
[----:B--2---:R-:W-:Y:S01]  /*c340*/  @!P5 FMUL R49, R49, R49 ;  /* 0x000000313131d220 */ /* 0x004fe20000400000 */
[----:B------:R-:W-:Y:S01]  /*c350*/  FSETP.GEU.AND P5, PT, R190, -126, PT ;  /* 0xc2fc0000be00780b */ /* 0x000fe20003fae000 */
[-CC-:B------:R-:W-:Y:S01]  /*c360*/  FFMA R33, R33, R175.reuse, -R189.reuse ;  /* 0x000000af21217223 */ /* 0x180fe200000008bd */
[----:B---3--:R-:W-:Y:S01]  /*c370*/  IADD3 R26, R28, 0x400, RZ ;  /* 0x000004001c1a7810 */ /* 0x008fe20007ffe0ff */
[-CC-:B------:R-:W-:Y:S01]  /*c380*/  FFMA R44, R202, R175.reuse, -R189.reuse ;  /* 0x000000afca2c7223 */ /* 0x180fe200000008bd */
[-CC-:B------:R-:W-:Y:S01]  /*c390*/  FFMA R180, R180, R175.reuse, -R189.reuse ;  /* 0x000000afb4b47223 */ /* 0x180fe200000008bd */
[--C-:B------:R-:W-:Y:S01]  /*c3a0*/  FFMA R183, R60, R175, -R189.reuse ;  /* 0x000000af3cb77223 */ /* 0x100fe200000008bd */
[----:B------:R2:W3:Y:S01]  /*c3b0*/  MUFU.EX2 R52, R188 ;  /* 0x000000bc00347308 */ /* 0x0004e20000000800 */
[----:B----4-:R-:W-:Y:S01]  /*c3c0*/  @!P3 FMUL R53, R53, R53 ;  /* 0x000000353535b220 */ /* 0x010fe20000400000 */
[----:B------:R-:W-:Y:S01]  /*c3d0*/  FSETP.GEU.AND P3, PT, R30, -126, PT ;  /* 0xc2fc00001e00780b */ /* 0x000fe20003f6e000 */
[-CC-:B------:R-:W-:Y:S01]  /*c3e0*/  FFMA R73, R182, R175.reuse, -R189.reuse ;  /* 0x000000afb6497223 */ /* 0x180fe200000008bd */
[----:B-1----:R-:W-:Y:S01]  /*c3f0*/  MOV R29, 0x80000020 ;  /* 0x80000020001d7802 */ /* 0x002fe20000000f00 */
[----:B------:R-:W-:Y:S01]  /*c400*/  FFMA R184, R184, R175, -R189 ;  /* 0x000000afb8b87223 */ /* 0x000fe200000008bd */
[----:B------:R-:W-:Y:S01]  /*c410*/  R2UR UR14, R26 ;  /* 0x000000001a0e72ca */ /* 0x000fe200000e0000 */
[----:B------:R-:W-:Y:S01]  /*c420*/  @!P5 FMUL R190, R190, 0.5 ;  /* 0x3f000000bebed820 */ /* 0x000fe20000400000 */
[----:B------:R-:W-:-:S02]  /*c430*/  VIADD R26, R28, 0x600 ;  /* 0x000006001c1a7836 */ /* 0x000fc40000000000 */
[----:B-----5:R-:W-:Y:S01]  /*c440*/  @!P6 FMUL R50, R50, R50 ;  /* 0x000000323232e220 */ /* 0x020fe20000400000 */
[----:B------:R-:W-:Y:S01]  /*c450*/  FSETP.GEU.AND P6, PT, R206, -126, PT ;  /* 0xc2fc0000ce00780b */ /* 0x000fe20003fce000 */
[----:B------:R1:W4:Y:S01]  /*c460*/  MUFU.EX2 R38, R190 ;  /* 0x000000be00267308 */ /* 0x0003220000000800 */
[----:B------:R-:W-:Y:S01]  /*c470*/  R2UR UR7, R29 ;  /* 0x000000001d0772ca */ /* 0x000fe200000e0000 */
[-CC-:B--2---:R-:W-:Y:S01]  /*c480*/  FFMA R188, R181, R175.reuse, -R204.reuse ;  /* 0x000000afb5bc7223 */ /* 0x184fe200000008cc */
[----:B------:R-:W-:Y:S01]  /*c490*/  R2UR UR18, R26 ;  /* 0x000000001a1272ca */ /* 0x000fe200000e0000 */
[----:B------:R-:W-:Y:S01]  /*c4a0*/  @!P3 FMUL R30, R30, 0.5 ;  /* 0x3f0000001e1eb820 */ /* 0x000fe20000400000 */
[-CC-:B------:R-:W-:Y:S01]  /*c4b0*/  FFMA R182, R64, R175.reuse, -R189.reuse ;  /* 0x000000af40b67223 */ /* 0x180fe200000008bd */
[----:B---3--:R-:W-:Y:S01]  /*c4c0*/  @!P4 FMUL R52, R52, R52 ;  /* 0x000000343434c220 */ /* 0x008fe20000400000 */
[----:B------:R-:W-:Y:S01]  /*c4d0*/  FSETP.GEU.AND P4, PT, R192, -126, PT ;  /* 0xc2fc0000c000780b */ /* 0x000fe20003f8e000 */
[----:B------:R2:W3:Y:S01]  /*c4e0*/  MUFU.EX2 R40, R30 ;  /* 0x0000001e00287308 */ /* 0x0004e20000000800 */
[-CC-:B-1----:R-:W-:Y:S01]  /*c4f0*/  FFMA R190, R187, R175.reuse, -R189.reuse ;  /* 0x000000afbbbe7223 */ /* 0x182fe200000008bd */
[--C-:B------:R-:W-:Y:S01]  /*c500*/  FFMA R187, R54, R175, -R204.reuse ;  /* 0x000000af36bb7223 */ /* 0x100fe200000008cc */
[----:B------:R-:W-:Y:S01]  /*c510*/  F2FP.BF16.F32.PACK_AB R25, R52, R53 ;  /* 0x000000353419723e */ /* 0x000fe200000010ff */
[----:B------:R-:W-:Y:S01]  /*c520*/  @!P6 FMUL R206, R206, 0.5 ;  /* 0x3f000000cecee820 */ /* 0x000fe20000400000 */
[-CC-:B------:R-:W-:Y:S01]  /*c530*/  FFMA R85, R72, R175.reuse, -R189.reuse ;  /* 0x000000af48557223 */ /* 0x180fe200000008bd */
[-CC-:B------:R-:W-:Y:S01]  /*c540*/  FFMA R185, R185, R175.reuse, -R189.reuse ;  /* 0x000000afb9b97223 */ /* 0x180fe200000008bd */
[-CC-:B------:R-:W-:Y:S01]  /*c550*/  FFMA R186, R186, R175.reuse, -R189.reuse ;  /* 0x000000afbaba7223 */ /* 0x180fe200000008bd */
[----:B------:R-:W1:Y:S01]  /*c560*/  MUFU.EX2 R39, R206 ;  /* 0x000000ce00277308 */ /* 0x000e620000000800 */
[----:B----4-:R-:W-:Y:S01]  /*c570*/  @!P5 FMUL R38, R38, R38 ;  /* 0x000000262626d220 */ /* 0x010fe20000400000 */
[----:B------:R-:W-:Y:S01]  /*c580*/  FSETP.GEU.AND P5, PT, R194, -126, PT ;  /* 0xc2fc0000c200780b */ /* 0x000fe20003fae000 */
[-CC-:B--2---:R-:W-:Y:S01]  /*c590*/  FFMA R30, R198, R175.reuse, -R204.reuse ;  /* 0x000000afc61e7223 */ /* 0x184fe200000008cc */
[----:B------:R-:W-:Y:S01]  /*c5a0*/  @!P4 FMUL R192, R192, 0.5 ;  /* 0x3f000000c0c0c820 */ /* 0x000fe20000400000 */
[-CC-:B------:R-:W-:Y:S01]  /*c5b0*/  FFMA R212, R212, R175.reuse, -R189.reuse ;  /* 0x000000afd4d47223 */ /* 0x180fe200000008bd */
[-CC-:B------:R-:W-:Y:S01]  /*c5c0*/  FFMA R214, R214, R175.reuse, -R189.reuse ;  /* 0x000000afd6d67223 */ /* 0x180fe200000008bd */
[-CC-:B------:R-:W-:Y:S01]  /*c5d0*/  FFMA R181, R216, R175.reuse, -R189.reuse ;  /* 0x000000afd8b57223 */ /* 0x180fe200000008bd */
[----:B------:R-:W2:Y:S01]  /*c5e0*/  MUFU.EX2 R41, R192 ;  /* 0x000000c000297308 */ /* 0x000ea20000000800 */
[----:B---3--:R-:W-:Y:S01]  /*c5f0*/  @!P3 FMUL R40, R40, R40 ;  /* 0x000000282828b220 */ /* 0x008fe20000400000 */
[----:B------:R-:W-:Y:S01]  /*c600*/  FSETP.GEU.AND P3, PT, R24, -126, PT ;  /* 0xc2fc00001800780b */ /* 0x000fe20003f6e000 */
[-CC-:B------:R-:W-:Y:S01]  /*c610*/  FFMA R81, R218, R175.reuse, -R189.reuse ;  /* 0x000000afda517223 */ /* 0x180fe200000008bd */
[-CC-:B------:R-:W-:Y:S01]  /*c620*/  FFMA R76, R220, R175.reuse, -R189.reuse ;  /* 0x000000afdc4c7223 */ /* 0x180fe200000008bd */
[-CC-:B------:R-:W-:Y:S01]  /*c630*/  FFMA R77, R222, R175.reuse, -R189.reuse ;  /* 0x000000afde4d7223 */ /* 0x180fe200000008bd */
[-CC-:B------:R-:W-:Y:S01]  /*c640*/  FFMA R84, R224, R175.reuse, -R189.reuse ;  /* 0x000000afe0547223 */ /* 0x180fe200000008bd */
[----:B------:R-:W-:Y:S01]  /*c650*/  @!P5 FMUL R194, R194, 0.5 ;  /* 0x3f000000c2c2d820 */ /* 0x000fe20000400000 */
[--C-:B------:R-:W-:Y:S01]  /*c660*/  FFMA R72, R226, R175, -R189.reuse ;  /* 0x000000afe2487223 */ /* 0x100fe200000008bd */
[----:B-1----:R-:W-:Y:S01]  /*c670*/  @!P6 FMUL R39, R39, R39 ;  /* 0x000000272727e220 */ /* 0x002fe20000400000 */
[----:B------:R-:W-:Y:S01]  /*c680*/  FSETP.GEU.AND P6, PT, R208, -126, PT ;  /* 0xc2fc0000d000780b */ /* 0x000fe20003fce000 */
[----:B------:R-:W1:Y:S01]  /*c690*/  MUFU.EX2 R42, R194 ;  /* 0x000000c2002a7308 */ /* 0x000e620000000800 */
[-CC-:B------:R-:W-:Y:S01]  /*c6a0*/  FFMA R69, R228, R175.reuse, -R189.reuse ;  /* 0x000000afe4457223 */ /* 0x180fe200000008bd */
[-C--:B------:R-:W-:Y:S01]  /*c6b0*/  FFMA R64, R232, R175.reuse, -R189 ;  /* 0x000000afe8407223 */ /* 0x080fe200000008bd */
[----:B------:R-:W-:Y:S01]  /*c6c0*/  F2FP.BF16.F32.PACK_AB R26, R39, R38 ;  /* 0x00000026271a723e */ /* 0x000fe200000010ff */
[----:B------:R-:W-:Y:S01]  /*c6d0*/  @!P3 FMUL R24, R24, 0.5 ;  /* 0x3f0000001818b820 */ /* 0x000fe20000400000 */
[--C-:B------:R-:W-:Y:S01]  /*c6e0*/  FFMA R191, R58, R175, -R204.reuse ;  /* 0x000000af3abf7223 */ /* 0x100fe200000008cc */
[----:B--2---:R-:W-:Y:S01]  /*c6f0*/  @!P4 FMUL R41, R41, R41 ;  /* 0x000000292929c220 */ /* 0x004fe20000400000 */
[----:B------:R-:W-:Y:S01]  /*c700*/  FSETP.GEU.AND P4, PT, R196, -126, PT ;  /* 0xc2fc0000c400780b */ /* 0x000fe20003f8e000 */
[----:B------:R2:W3:Y:S01]  /*c710*/  MUFU.EX2 R45, R24 ;  /* 0x00000018002d7308 */ /* 0x0004e20000000800 */
[--C-:B------:R-:W-:Y:S01]  /*c720*/  FFMA R192, R59, R175, -R204.reuse ;  /* 0x000000af3bc07223 */ /* 0x100fe200000008cc */
[----:B------:R-:W-:Y:S01]  /*c730*/  FFMA R17, R48, R17, R53 ;  /* 0x0000001130117223 */ /* 0x000fe20000000035 */
[----:B------:R-:W-:Y:S01]  /*c740*/  F2FP.BF16.F32.PACK_AB R27, R41, R40 ;  /* 0x00000028291b723e */ /* 0x000fe200000010ff */
[----:B------:R-:W-:Y:S01]  /*c750*/  @!P6 FMUL R208, R208, 0.5 ;  /* 0x3f000000d0d0e820 */ /* 0x000fe20000400000 */
[-C--:B------:R-:W-:Y:S01]  /*c760*/  FFMA R193, R63, R175.reuse, -R204 ;  /* 0x000000af3fc17223 */ /* 0x080fe200000008cc */
[----:B------:R-:W-:Y:S01]  /*c770*/  FADD R63, R17, R52 ;  /* 0x00000034113f7221 */ /* 0x000fe20000000000 */
[----:B------:R-:W-:Y:S01]  /*c780*/  FFMA R66, R66, R175, -R204 ;  /* 0x000000af42427223 */ /* 0x000fe200000008cc */
[----:B------:R-:W4:Y:S01]  /*c790*/  MUFU.EX2 R43, R208 ;  /* 0x000000d0002b7308 */ /* 0x000f220000000800 */
[----:B--2---:R-:W-:-:S02]  /*c7a0*/  VIADD R24, R28, 0x200 ;  /* 0x000002001c187836 */ /* 0x004fc40000000000 */
[----:B-1----:R-:W-:Y:S01]  /*c7b0*/  @!P5 FMUL R42, R42, R42 ;  /* 0x0000002a2a2ad220 */ /* 0x002fe20000400000 */
[----:B------:R-:W-:Y:S01]  /*c7c0*/  FSETP.GEU.AND P5, PT, R36, -126, PT ;  /* 0xc2fc00002400780b */ /* 0x000fe20003fae000 */
[----:B------:R-:W-:Y:S01]  /*c7d0*/  @!P4 FMUL R196, R196, 0.5 ;  /* 0x3f000000c4c4c820 */ /* 0x000fe20000400000 */
[----:B------:R-:W-:Y:S01]  /*c7e0*/  FADD R40, R63, R40 ;  /* 0x000000283f287221 */ /* 0x000fe20000000000 */
[----:B------:R-:W-:Y:S01]  /*c7f0*/  R2UR UR10, R24 ;  /* 0x00000000180a72ca */ /* 0x000fe200000e0000 */
[--C-:B------:R-:W-:Y:S01]  /*c800*/  FFMA R67, R67, R175, -R204.reuse ;  /* 0x000000af43437223 */ /* 0x100fe200000008cc */
[----:B------:R-:W-:Y:S01]  /*c810*/  IADD3 R24, R28, 0x800, RZ ;  /* 0x000008001c187810 */ /* 0x000fe20007ffe0ff */
[----:B------:R-:W1:Y:S01]  /*c820*/  MUFU.EX2 R34, R196 ;  /* 0x000000c400227308 */ /* 0x000e620000000800 */
[----:B---3--:R-:W-:Y:S01]  /*c830*/  @!P3 FMUL R45, R45, R45 ;  /* 0x0000002d2d2db220 */ /* 0x008fe20000400000 */
[----:B------:R-:W-:Y:S01]  /*c840*/  FSETP.GEU.AND P3, PT, R37, -126, PT ;  /* 0xc2fc00002500780b */ /* 0x000fe20003f6e000 */
[----:B------:R-:W-:Y:S01]  /*c850*/  FADD R40, R40, R41 ;  /* 0x0000002928287221 */ /* 0x000fe20000000000 */
[----:B------:R-:W-:Y:S01]  /*c860*/  R2UR UR26, R24 ;  /* 0x00000000181a72ca */ /* 0x000fe200000e0000 */
[----:B------:R-:W-:Y:S01]  /*c870*/  IMAD.MOV.U32 R41, RZ, RZ, -0x7fffffe0 ;  /* 0x80000020ff297424 */ /* 0x000fe200078e00ff */
[----:B------:R-:W-:Y:S01]  /*c880*/  F2FP.BF16.F32.PACK_AB R24, R50, R49 ;  /* 0x000000313218723e */ /* 0x000fe200000010ff */
[----:B------:R-:W-:Y:S01]  /*c890*/  @!P5 FMUL R36, R36, 0.5 ;  /* 0x3f0000002424d820 */ /* 0x000fe20000400000 */
[----:B----4-:R-:W-:Y:S01]  /*c8a0*/  @!P6 FMUL R43, R43, R43 ;  /* 0x0000002b2b2be220 */ /* 0x010fe20000400000 */
[----:B------:R-:W-:Y:S01]  /*c8b0*/  FSETP.GEU.AND P6, PT, R35, -126, PT ;  /* 0xc2fc00002300780b */ /* 0x000fe20003fce000 */
[----:B------:R-:W-:Y:S01]  /*c8c0*/  WARPGROUP.ARRIVE ;  /* 0x00000000000079c5 */ /* 0x000fe20000000000 */
[----:B------:R-:W-:Y:S01]  /*c8d0*/  FFMA R49, R46, R173, R49 ;  /* 0x000000ad2e317223 */ /* 0x000fe20000000031 */
[-CC-:B------:R-:W-:Y:S01]  /*c8e0*/  FFMA R70, R70, R175.reuse, -R204.reuse ;  /* 0x000000af46467223 */ /* 0x180fe200000008cc */
[----:B------:R-:W2:Y:S01]  /*c8f0*/  MUFU.EX2 R36, R36 ;  /* 0x0000002400247308 */ /* 0x000ea20000000800 */
[-C--:B------:R-:W-:Y:S01]  /*c900*/  FFMA R71, R71, R175.reuse, -R204 ;  /* 0x000000af47477223 */ /* 0x080fe200000008cc */
[----:B------:R-:W-:Y:S01]  /*c910*/  @!P3 FMUL R37, R37, 0.5 ;  /* 0x3f0000002525b820 */ /* 0x000fe20000400000 */
[----:B------:R-:W-:Y:S01]  /*c920*/  HGMMA.64x32x16.F32.BF16 R152, R24, gdesc[UR4].tnspB, R152, gsb0 ;  /* 0x4060000418987df0 */ /* 0x000fe20008001898 */
[----:B-1----:R-:W-:Y:S01]  /*c930*/  @!P4 FMUL R34, R34, R34 ;  /* 0x000000222222c220 */ /* 0x002fe20000400000 */
[----:B------:R-:W-:Y:S01]  /*c940*/  FSETP.GEU.AND P4, PT, R30, -126, PT ;  /* 0xc2fc00001e00780b */ /* 0x000fe20003f8e000 */
[----:B------:R-:W-:Y:S01]  /*c950*/  FADD R53, R49, R50 ;  /* 0x0000003231357221 */ /* 0x000fe20000000000 */
[-C--:B------:R-:W-:Y:S01]  /*c960*/  FFMA R75, R75, R175.reuse, -R204 ;  /* 0x000000af4b4b7223 */ /* 0x080fe200000008cc */
[----:B------:R-:W1:Y:S01]  /*c970*/  MUFU.EX2 R37, R37 ;  /* 0x0000002500257308 */ /* 0x000e620000000800 */
[----:B------:R-:W-:Y:S01]  /*c980*/  @!P6 FMUL R35, R35, 0.5 ;  /* 0x3f0000002323e820 */ /* 0x000fe20000400000 */
[----:B------:R-:W-:Y:S01]  /*c990*/  FADD R38, R53, R38 ;  /* 0x0000002635267221 */ /* 0x000fe20000000000 */
[-CC-:B------:R-:W-:Y:S01]  /*c9a0*/  FFMA R74, R74, R175.reuse, -R204.reuse ;  /* 0x000000af4a4a7223 */ /* 0x180fe200000008cc */
[-CC-:B------:R-:W-:Y:S01]  /*c9b0*/  FFMA R79, R79, R175.reuse, -R204.reuse ;  /* 0x000000af4f4f7223 */ /* 0x180fe200000008cc */
[-CC-:B------:R-:W-:Y:S01]  /*c9c0*/  FFMA R78, R78, R175.reuse, -R204.reuse ;  /* 0x000000af4e4e7223 */ /* 0x180fe200000008cc */
[----:B------:R-:W-:Y:S01]  /*c9d0*/  FADD R39, R38, R39 ;  /* 0x0000002726277221 */ /* 0x000fe20000000000 */
[-CC-:B------:R-:W-:Y:S01]  /*c9e0*/  FFMA R83, R83, R175.reuse, -R204.reuse ;  /* 0x000000af53537223 */ /* 0x180fe200000008cc */
[----:B------:R-:W3:Y:S01]  /*c9f0*/  MUFU.EX2 R35, R35 ;  /* 0x0000002300237308 */ /* 0x000ee20000000800 */
[----:B--2---:R-:W-:Y:S01]  /*ca00*/  @!P5 FMUL R36, R36, R36 ;  /* 0x000000242424d220 */ /* 0x004fe20000400000 */
[----:B------:R-:W-:Y:S01]  /*ca10*/  @!P4 FMUL R30, R30, 0.5 ;  /* 0x3f0000001e1ec820 */ /* 0x000fe20000400000 */
[----:B------:R-:W-:Y:S01]  /*ca20*/  FSETP.GEU.AND P5, PT, R200, -126, PT ;  /* 0xc2fc0000c800780b */ /* 0x000fe20003fae000 */
[-CC-:B------:R-:W-:Y:S01]  /*ca30*/  FFMA R82, R82, R175.reuse, -R204.reuse ;  /* 0x000000af52527223 */ /* 0x180fe200000008cc */
[-CC-:B------:R-:W-:Y:S01]  /*ca40*/  FFMA R86, R86, R175.reuse, -R204.reuse ;  /* 0x000000af56567223 */ /* 0x180fe200000008cc */
[----:B------:R-:W-:-:S02]  /*ca50*/  FFMA R87, R87, R175, -R204 ;  /* 0x000000af57577223 */ /* 0x000fc400000008cc */
[----:B------:R-:W2:Y:S01]  /*ca60*/  MUFU.EX2 R30, R30 ;  /* 0x0000001e001e7308 */ /* 0x000ea20000000800 */
[----:B-1----:R-:W-:Y:S01]  /*ca70*/  @!P3 FMUL R37, R37, R37 ;  /* 0x000000252525b220 */ /* 0x002fe20000400000 */
[----:B------:R-:W-:-:S06]  /*ca80*/  FSETP.GEU.AND P3, PT, R47, -126, PT ;  /* 0xc2fc00002f00780b */ /* 0x000fcc0003f6e000 */
[----:B------:R-:W-:Y:S01]  /*ca90*/  @!P5 FMUL R200, R200, 0.5 ;  /* 0x3f000000c8c8d820 */ /* 0x000fe20000400000 */
[----:B---3--:R-:W-:Y:S01]  /*caa0*/  @!P6 FMUL R35, R35, R35 ;  /* 0x000000232323e220 */ /* 0x008fe20000400000 */
[----:B------:R-:W-:Y:S02]  /*cab0*/  FSETP.GEU.AND P6, PT, R44, -126, PT ;  /* 0xc2fc00002c00780b */ /* 0x000fe40003fce000 */
[----:B------:R-:W1:Y:S03]  /*cac0*/  MUFU.EX2 R29, R200 ;  /* 0x000000c8001d7308 */ /* 0x000e660000000800 */
[----:B------:R-:W-:Y:S01]  /*cad0*/  @!P3 FMUL R47, R47, 0.5 ;  /* 0x3f0000002f2fb820 */ /* 0x000fe20000400000 */
[----:B--2---:R-:W-:Y:S01]  /*cae0*/  @!P4 FMUL R30, R30, R30 ;  /* 0x0000001e1e1ec220 */ /* 0x004fe20000400000 */
[----:B------:R-:W-:-:S04]  /*caf0*/  FSETP.GEU.AND P4, PT, R56, -126, PT ;  /* 0xc2fc00003800780b */ /* 0x000fc80003f8e000 */
[----:B------:R-:W2:Y:S02]  /*cb00*/  MUFU.EX2 R47, R47 ;  /* 0x0000002f002f7308 */ /* 0x000ea40000000800 */
[----:B------:R-:W-:Y:S01]  /*cb10*/  @!P6 FMUL R44, R44, 0.5 ;  /* 0x3f0000002c2ce820 */ /* 0x000fe20000400000 */
[----:B------:R-:W-:Y:S02]  /*cb20*/  WARPGROUP.DEPBAR.LE gsb0, 0x0 ;  /* 0x00008000000079c5 */ /* 0x000fe40000010000 */
[----:B------:R-:W-:-:S04]  /*cb30*/  WARPGROUP.ARRIVE ;  /* 0x00000000000079c5 */ /* 0x000fc80000000000 */
[----:B------:R-:W-:Y:S01]  /*cb40*/  @!P4 FMUL R56, R56, 0.5 ;  /* 0x3f0000003838c820 */ /* 0x000fe20000400000 */
[----:B-1----:R-:W-:Y:S01]  /*cb50*/  @!P5 FMUL R29, R29, R29 ;  /* 0x0000001d1d1dd220 */ /* 0x002fe20000400000 */
[----:B------:R-:W-:Y:S01]  /*cb60*/  FSETP.GEU.AND P5, PT, R33, -126, PT ;  /* 0xc2fc00002100780b */ /* 0x000fe20003fae000 */
[----:B------:R-:W1:Y:S01]  /*cb70*/  MUFU.EX2 R44, R44 ;  /* 0x0000002c002c7308 */ /* 0x000e620000000800 */
[----:B------:R-:W-:Y:S01]  /*cb80*/  HGMMA.64x32x16.F32.BF16 R136, R24, gdesc[UR8].tnspB, R136, gsb0 ;  /* 0x4060000818887df0 */ /* 0x000fe20008001888 */
[----:B--2---:R-:W-:Y:S01]  /*cb90*/  @!P3 FMUL R47, R47, R47 ;  /* 0x0000002f2f2fb220 */ /* 0x004fe20000400000 */
[----:B------:R-:W-:-:S05]  /*cba0*/  FSETP.GEU.AND P3, PT, R32, -126, PT ;  /* 0xc2fc00002000780b */ /* 0x000fca0003f6e000 */
[----:B------:R-:W2:Y:S04]  /*cbb0*/  MUFU.EX2 R56, R56 ;  /* 0x0000003800387308 */ /* 0x000ea80000000800 */
[----:B------:R-:W-:-:S04]  /*cbc0*/  @!P5 FMUL R33, R33, 0.5 ;  /* 0x3f0000002121d820 */ /* 0x000fc80000400000 */
[----:B------:R3:W4:Y:S01]  /*cbd0*/  MUFU.EX2 R57, R33 ;  /* 0x0000002100397308 */ /* 0x0007220000000800 */
[----:B------:R-:W-:Y:S01]  /*cbe0*/  @!P3 FMUL R32, R32, 0.5 ;  /* 0x3f0000002020b820 */ /* 0x000fe20000400000 */
[----:B-1----:R-:W-:Y:S01]  /*cbf0*/  @!P6 FMUL R44, R44, R44 ;  /* 0x0000002c2c2ce220 */ /* 0x002fe20000400000 */
[----:B------:R-:W-:-:S05]  /*cc00*/  FSETP.GEU.AND P6, PT, R180, -126, PT ;  /* 0xc2fc0000b400780b */ /* 0x000fca0003fce000 */
[----:B------:R1:W5:Y:S01]  /*cc10*/  MUFU.EX2 R65, R32 ;  /* 0x0000002000417308 */ /* 0x0003620000000800 */
[----:B--2---:R-:W-:Y:S01]  /*cc20*/  @!P4 FMUL R56, R56, R56 ;  /* 0x000000383838c220 */ /* 0x004fe20000400000 */
[----:B------:R-:W-:Y:S02]  /*cc30*/  FSETP.GEU.AND P4, PT, R61, -126, PT ;  /* 0xc2fc00003d00780b */ /* 0x000fe40003f8e000 */
[----:B---3--:R-:W-:-:S04]  /*cc40*/  MOV R33, 0x80000020 ;  /* 0x8000002000217802 */ /* 0x008fc80000000f00 */
[----:B------:R-:W-:Y:S01]  /*cc50*/  @!P6 FMUL R180, R180, 0.5 ;  /* 0x3f000000b4b4e820 */ /* 0x000fe20000400000 */
[----:B-1----:R-:W-:Y:S01]  /*cc60*/  FFMA R32, R51, R175, -R204 ;  /* 0x000000af33207223 */ /* 0x002fe200000008cc */
[----:B----4-:R-:W-:Y:S01]  /*cc70*/  @!P5 FMUL R57, R57, R57 ;  /* 0x000000393939d220 */ /* 0x010fe20000400000 */
[----:B------:R-:W-:Y:S01]  /*cc80*/  FSETP.GEU.AND P5, PT, R73, -126, PT ;  /* 0xc2fc00004900780b */ /* 0x000fe20003fae000 */
[----:B------:R-:W1:Y:S03]  /*cc90*/  MUFU.EX2 R60, R180 ;  /* 0x000000b4003c7308 */ /* 0x000e660000000800 */
[----:B------:R-:W-:Y:S01]  /*cca0*/  @!P4 FMUL R61, R61, 0.5 ;  /* 0x3f0000003d3dc820 */ /* 0x000fe20000400000 */
[----:B-----5:R-:W-:Y:S01]  /*ccb0*/  @!P3 FMUL R65, R65, R65 ;  /* 0x000000414141b220 */ /* 0x020fe20000400000 */
[----:B------:R-:W-:-:S03]  /*ccc0*/  FSETP.GEU.AND P3, PT, R188, -126, PT ;  /* 0xc2fc0000bc00780b */ /* 0x000fc60003f6e000 */
[----:B------:R2:W3:Y:S04]  /*ccd0*/  MUFU.EX2 R68, R61 ;  /* 0x0000003d00447308 */ /* 0x0004e80000000800 */
[----:B------:R-:W-:Y:S01]  /*cce0*/  @!P5 FMUL R73, R73, 0.5 ;  /* 0x3f0000004949d820 */ /* 0x000fe20000400000 */
[----:B------:R-:W-:Y:S02]  /*ccf0*/  WARPGROUP.DEPBAR.LE gsb0, 0x0 ;  /* 0x00008000000079c5 */ /* 0x000fe40000010000 */
[----:B------:R-:W-:Y:S01]  /*cd00*/  WARPGROUP.ARRIVE ;  /* 0x00000000000079c5 */ /* 0x000fe20000000000 */
[----:B-1----:R-:W-:Y:S01]  /*cd10*/  @!P6 FMUL R60, R60, R60 ;  /* 0x0000003c3c3ce220 */ /* 0x002fe20000400000 */
[----:B------:R-:W-:Y:S01]  /*cd20*/  FSETP.GEU.AND P6, PT, R184, -126, PT ;  /* 0xc2fc0000b800780b */ /* 0x000fe20003fce000 */
[----:B------:R-:W-:Y:S01]  /*cd30*/  @!P3 FMUL R188, R188, 0.5 ;  /* 0x3f000000bcbcb820 */ /* 0x000fe20000400000 */
[----:B------:R-:W1:Y:S01]  /*cd40*/  MUFU.EX2 R73, R73 ;  /* 0x0000004900497308 */ /* 0x000e620000000800 */
[-C--:B--2---:R-:W-:Y:S01]  /*cd50*/  FFMA R61, R230, R175.reuse, -R189 ;  /* 0x000000afe63d7223 */ /* 0x084fe200000008bd */
[----:B------:R-:W-:Y:S01]  /*cd60*/  HGMMA.64x32x16.F32.BF16 R120, R24, gdesc[UR12].tnspB, R120, gsb0 ;  /* 0x4060000c18787df0 */ /* 0x000fe20008001878 */
[----:B---3--:R-:W-:Y:S01]  /*cd70*/  @!P4 FMUL R68, R68, R68 ;  /* 0x000000444444c220 */ /* 0x008fe20000400000 */
[----:B------:R-:W-:Y:S01]  /*cd80*/  FSETP.GEU.AND P4, PT, R32, -126, PT ;  /* 0xc2fc00002000780b */ /* 0x000fe20003f8e000 */
[----:B------:R-:W-:-:S03]  /*cd90*/  FFMA R189, R55, R175, -R204 ;  /* 0x000000af37bd7223 */ /* 0x000fc600000008cc */
[----:B------:R-:W2:Y:S03]  /*cda0*/  MUFU.EX2 R51, R188 ;  /* 0x000000bc00337308 */ /* 0x000ea60000000800 */
[----:B------:R-:W-:-:S05]  /*cdb0*/  @!P6 FMUL R184, R184, 0.5 ;  /* 0x3f000000b8b8e820 */ /* 0x000fca0000400000 */
[----:B------:R3:W4:Y:S01]  /*cdc0*/  MUFU.EX2 R180, R184 ;  /* 0x000000b800b47308 */ /* 0x0007220000000800 */
[----:B------:R-:W-:Y:S01]  /*cdd0*/  @!P4 FMUL R32, R32, 0.5 ;  /* 0x3f0000002020c820 */ /* 0x000fe20000400000 */
[----:B-1----:R-:W-:Y:S01]  /*cde0*/  @!P5 FMUL R73, R73, R73 ;  /* 0x000000494949d220 */ /* 0x002fe20000400000 */
[----:B------:R-:W-:-:S05]  /*cdf0*/  FSETP.GEU.AND P5, PT, R185, -126, PT ;  /* 0xc2fc0000b900780b */ /* 0x000fca0003fae000 */
[----:B------:R1:W5:Y:S01]  /*ce00*/  MUFU.EX2 R54, R32 ;  /* 0x0000002000367308 */ /* 0x0003620000000800 */
[----:B--2---:R-:W-:Y:S01]  /*ce10*/  @!P3 FMUL R51, R51, R51 ;  /* 0x000000333333b220 */ /* 0x004fe20000400000 */
[----:B------:R-:W-:Y:S01]  /*ce20*/  FSETP.GEU.AND P3, PT, R187, -126, PT ;  /* 0xc2fc0000bb00780b */ /* 0x000fe20003f6e000 */
[----:B---3--:R-:W-:-:S05]  /*ce30*/  FFMA R184, R62, R175, -R204 ;  /* 0x000000af3eb87223 */ /* 0x008fca00000008cc */
[----:B------:R-:W-:Y:S01]  /*ce40*/  @!P5 FMUL R185, R185, 0.5 ;  /* 0x3f000000b9b9d820 */ /* 0x000fe20000400000 */
[----:B-1----:R-:W-:Y:S02]  /*ce50*/  VIADD R32, R28, 0x840 ;  /* 0x000008401c207836 */ /* 0x002fe40000000000 */
[----:B----4-:R-:W-:Y:S01]  /*ce60*/  @!P6 FMUL R180, R180, R180 ;  /* 0x000000b4b4b4e220 */ /* 0x010fe20000400000 */
[----:B------:R-:W-:Y:S01]  /*ce70*/  FSETP.GEU.AND P6, PT, R186, -126, PT ;  /* 0xc2fc0000ba00780b */ /* 0x000fe20003fce000 */
[----:B------:R-:W1:Y:S02]  /*ce80*/  MUFU.EX2 R55, R185 ;  /* 0x000000b900377308 */ /* 0x000e640000000800 */
[----:B------:R-:W-:Y:S01]  /*ce90*/  @!P3 FMUL R187, R187, 0.5 ;  /* 0x3f000000bbbbb820 */ /* 0x000fe20000400000 */
[----:B-----5:R-:W-:Y:S01]  /*cea0*/  @!P4 FMUL R54, R54, R54 ;  /* 0x000000363636c220 */ /* 0x020fe20000400000 */
[----:B------:R-:W-:-:S04]  /*ceb0*/  FSETP.GEU.AND P4, PT, R189, -126, PT ;  /* 0xc2fc0000bd00780b */ /* 0x000fc80003f8e000 */
[----:B------:R-:W2:Y:S04]  /*cec0*/  MUFU.EX2 R59, R187 ;  /* 0x000000bb003b7308 */ /* 0x000ea80000000800 */
[----:B------:R-:W-:Y:S01]  /*ced0*/  @!P6 FMUL R186, R186, 0.5 ;  /* 0x3f000000babae820 */ /* 0x000fe20000400000 */
[----:B------:R-:W-:Y:S02]  /*cee0*/  WARPGROUP.DEPBAR.LE gsb0, 0x0 ;  /* 0x00008000000079c5 */ /* 0x000fe40000010000 */
[----:B------:R-:W-:Y:S02]  /*cef0*/  WARPGROUP.ARRIVE ;  /* 0x00000000000079c5 */ /* 0x000fe40000000000 */
[----:B------:R-:W-:Y:S01]  /*cf00*/  @!P4 FMUL R189, R189, 0.5 ;  /* 0x3f000000bdbdc820 */ /* 0x000fe20000400000 */
[----:B------:R-:W3:Y:S01]  /*cf10*/  MUFU.EX2 R58, R186 ;  /* 0x000000ba003a7308 */ /* 0x000ee20000000800 */
[----:B-1----:R-:W-:Y:S01]  /*cf20*/  @!P5 FMUL R55, R55, R55 ;  /* 0x000000373737d220 */ /* 0x002fe20000400000 */
[----:B------:R-:W-:Y:S01]  /*cf30*/  FSETP.GEU.AND P5, PT, R190, -126, PT ;  /* 0xc2fc0000be00780b */ /* 0x000fe20003fae000 */
[----:B------:R-:W-:Y:S01]  /*cf40*/  HGMMA.64x32x16.F32.BF16 R104, R24, gdesc[UR16].tnspB, R104, gsb0 ;  /* 0x4060001018687df0 */ /* 0x000fe20008001868 */
[----:B--2---:R-:W-:Y:S01]  /*cf50*/  @!P3 FMUL R59, R59, R59 ;  /* 0x0000003b3b3bb220 */ /* 0x004fe20000400000 */
[----:B------:R-:W-:-:S03]  /*cf60*/  FSETP.GEU.AND P3, PT, R191, -126, PT ;  /* 0xc2fc0000bf00780b */ /* 0x000fc60003f6e000 */
[----:B------:R-:W1:Y:S07]  /*cf70*/  MUFU.EX2 R62, R189 ;  /* 0x000000bd003e7308 */ /* 0x000e6e0000000800 */
[----:B------:R-:W-:Y:S01]  /*cf80*/  @!P5 FMUL R190, R190, 0.5 ;  /* 0x3f000000bebed820 */ /* 0x000fe20000400000 */
[----:B---3--:R-:W-:Y:S01]  /*cf90*/  @!P6 FMUL R58, R58, R58 ;  /* 0x0000003a3a3ae220 */ /* 0x008fe20000400000 */
[----:B------:R-:W-:Y:S01]  /*cfa0*/  FSETP.GEU.AND P6, PT, R212, -126, PT ;  /* 0xc2fc0000d400780b */ /* 0x000fe20003fce000 */
[----:B------:R-:W-:-:S04]  /*cfb0*/  @!P3 FMUL R191, R191, 0.5 ;  /* 0x3f000000bfbfb820 */ /* 0x000fc80000400000 */
[----:B------:R-:W2:Y:S01]  /*cfc0*/  MUFU.EX2 R17, R191 ;  /* 0x000000bf00117308 */ /* 0x000ea20000000800 */
[----:B-1----:R-:W-:Y:S01]  /*cfd0*/  @!P4 FMUL R62, R62, R62 ;  /* 0x0000003e3e3ec220 */ /* 0x002fe20000400000 */
[----:B------:R-:W-:-:S06]  /*cfe0*/  FSETP.GEU.AND P4, PT, R192, -126, PT ;  /* 0xc2fc0000c000780b */ /* 0x000fcc0003f8e000 */
[----:B------:R-:W-:-:S07]  /*cff0*/  @!P6 FMUL R212, R212, 0.5 ;  /* 0x3f000000d4d4e820 */ /* 0x000fce0000400000 */
[----:B------:R-:W-:Y:S01]  /*d000*/  @!P4 FMUL R192, R192, 0.5 ;  /* 0x3f000000c0c0c820 */ /* 0x000fe20000400000 */
[----:B--2---:R-:W-:Y:S01]  /*d010*/  @!P3 FMUL R17, R17, R17 ;  /* 0x000000111111b220 */ /* 0x004fe20000400000 */
[----:B------:R-:W-:Y:S02]  /*d020*/  FSETP.GEU.AND P3, PT, R184, -126, PT ;  /* 0xc2fc0000b800780b */ /* 0x000fe40003f6e000 */
[----:B------:R-:W1:Y:S01]  /*d030*/  MUFU.EX2 R46, R192 ;  /* 0x000000c0002e7308 */ /* 0x000e620000000800 */
[----:B------:R-:W-:Y:S02]  /*d040*/  WARPGROUP.DEPBAR.LE gsb0, 0x0 ;  /* 0x00008000000079c5 */ /* 0x000fe40000010000 */
[----:B------:R-:W-:-:S08]  /*d050*/  WARPGROUP.ARRIVE ;  /* 0x00000000000079c5 */ /* 0x000fd00000000000 */
[----:B------:R-:W-:Y:S01]  /*d060*/  @!P3 FMUL R184, R184, 0.5 ;  /* 0x3f000000b8b8b820 */ /* 0x000fe20000400000 */
[----:B-1----:R-:W-:Y:S01]  /*d070*/  @!P4 FMUL R46, R46, R46 ;  /* 0x0000002e2e2ec220 */ /* 0x002fe20000400000 */
[----:B------:R-:W-:Y:S01]  /*d080*/  FSETP.GEU.AND P4, PT, R193, -126, PT ;  /* 0xc2fc0000c100780b */ /* 0x000fe20003f8e000 */
[----:B------:R-:W-:Y:S01]  /*d090*/  HGMMA.64x32x16.F32.BF16 R88, R24, gdesc[UR24].tnspB, R88, gsb0 ;  /* 0x4060001818587df0 */ /* 0x000fe20008001858 */
[----:B------:R-:W-:Y:S01]  /*d0a0*/  R2UR UR26, R32 ;  /* 0x00000000201a72ca */ /* 0x000fe200000e0000 */
[----:B------:R-:W1:Y:S01]  /*d0b0*/  MUFU.EX2 R53, R184 ;  /* 0x000000b800357308 */ /* 0x000e620000000800 */
[----:B------:R-:W-:-:S07]  /*d0c0*/  R2UR UR27, R33 ;  /* 0x00000000211b72ca */ /* 0x000fce00000e0000 */
[----:B------:R-:W2:Y:S02]  /*d0d0*/  MUFU.EX2 R32, R190 ;  /* 0x000000be00207308 */ /* 0x000ea40000000800 */
[----:B------:R-:W-:-:S06]  /*d0e0*/  @!P4 FMUL R193, R193, 0.5 ;  /* 0x3f000000c1c1c820 */ /* 0x000fcc0000400000 */
[----:B------:R-:W3:Y:S01]  /*d0f0*/  MUFU.EX2 R33, R212 ;  /* 0x000000d400217308 */ /* 0x000ee20000000800 */
[----:B-1----:R-:W-:Y:S01]  /*d100*/  @!P3 FMUL R53, R53, R53 ;  /* 0x000000353535b220 */ /* 0x002fe20000400000 */
[----:B------:R-:W-:-:S06]  /*d110*/  FSETP.GEU.AND P3, PT, R66, -126, PT ;  /* 0xc2fc00004200780b */ /* 0x000fcc0003f6e000 */
[----:B------:R-:W1:Y:S01]  /*d120*/  MUFU.EX2 R38, R193 ;  /* 0x000000c100267308 */ /* 0x000e620000000800 */
[----:B--2---:R-:W-:Y:S01]  /*d130*/  @!P5 FMUL R32, R32, R32 ;  /* 0x000000202020d220 */ /* 0x004fe20000400000 */
[----:B------:R-:W-:-:S05]  /*d140*/  FSETP.GEU.AND P5, PT, R183, -126, PT ;  /* 0xc2fc0000b700780b */ /* 0x000fca0003fae000 */
[----:B------:R-:W-:Y:S01]  /*d150*/  @!P3 FMUL R66, R66, 0.5 ;  /* 0x3f0000004242b820 */ /* 0x000fe20000400000 */
[----:B---3--:R-:W-:Y:S01]  /*d160*/  @!P6 FMUL R33, R33, R33 ;  /* 0x000000212121e220 */ /* 0x008fe20000400000 */
[----:B------:R-:W-:-:S06]  /*d170*/  FSETP.GEU.AND P6, PT, R214, -126, PT ;  /* 0xc2fc0000d600780b */ /* 0x000fcc0003fce000 */
[----:B------:R-:W-:Y:S01]  /*d180*/  @!P5 FMUL R183, R183, 0.5 ;  /* 0x3f000000b7b7d820 */ /* 0x000fe20000400000 */
[----:B-1----:R-:W-:Y:S01]  /*d190*/  @!P4 FMUL R38, R38, R38 ;  /* 0x000000262626c220 */ /* 0x002fe20000400000 */
[----:B------:R-:W-:Y:S02]  /*d1a0*/  FSETP.GEU.AND P4, PT, R67, -126, PT ;  /* 0xc2fc00004300780b */ /* 0x000fe40003f8e000 */
[----:B------:R-:W1:Y:S03]  /*d1b0*/  MUFU.EX2 R49, R183 ;  /* 0x000000b700317308 */ /* 0x000e660000000800 */
[----:B------:R-:W-:Y:S01]  /*d1c0*/  @!P6 FMUL R214, R214, 0.5 ;  /* 0x3f000000d6d6e820 */ /* 0x000fe20000400000 */
[----:B------:R-:W-:Y:S02]  /*d1d0*/  WARPGROUP.DEPBAR.LE gsb0, 0x0 ;  /* 0x00008000000079c5 */ /* 0x000fe40000010000 */
[C---:B------:R-:W-:Y:S01]  /*d1e0*/  VIADD R24, R28.reuse, 0x40 ;  /* 0x000000401c187836 */ /* 0x040fe20000000000 */
[----:B------:R-:W-:Y:S01]  /*d1f0*/  MOV R27, 0x80000020 ;  /* 0x80000020001b7802 */ /* 0x000fe20000000f00 */
[----:B------:R-:W-:Y:S01]  /*d200*/  IMAD.MOV.U32 R25, RZ, RZ, -0x7fffffe0 ;  /* 0x80000020ff197424 */ /* 0x000fe200078e00ff */
[----:B------:R-:W-:Y:S01]  /*d210*/  IADD3 R26, R28, 0x240, RZ ;  /* 0x000002401c1a7810 */ /* 0x000fe20007ffe0ff */
[----:B------:R-:W2:Y:S01]  /*d220*/  MUFU.EX2 R48, R214 ;  /* 0x000000d600307308 */ /* 0x000ea20000000800 */
[----:B------:R-:W-:Y:S01]  /*d230*/  R2UR UR6, R24 ;  /* 0x00000000180672ca */ /* 0x000fe200000e0000 */
[----:B------:R-:W-:Y:S01]  /*d240*/  VIADD R24, R28, 0x440 ;  /* 0x000004401c187836 */ /* 0x000fe20000000000 */
[----:B------:R-:W-:Y:S01]  /*d250*/  R2UR UR11, R27 ;  /* 0x000000001b0b72ca */ /* 0x000fe200000e0000 */
[----:B------:R-:W-:Y:S01]  /*d260*/  IMAD.MOV.U32 R27, RZ, RZ, -0x7fffffe0 ;  /* 0x80000020ff1b7424 */ /* 0x000fe200078e00ff */
[----:B------:R-:W-:Y:S01]  /*d270*/  R2UR UR7, R25 ;  /* 0x00000000190772ca */ /* 0x000fe200000e0000 */
[----:B-1----:R-:W-:Y:S01]  /*d280*/  @!P5 FMUL R49, R49, R49 ;  /* 0x000000313131d220 */ /* 0x002fe20000400000 */
[----:B------:R-:W-:Y:S01]  /*d290*/  R2UR UR10, R26 ;  /* 0x000000001a0a72ca */ /* 0x000fe200000e0000 */
[----:B------:R-:W-:Y:S01]  /*d2a0*/  @!P4 FMUL R67, R67, 0.5 ;  /* 0x3f0000004343c820 */ /* 0x000fe20000400000 */
[----:B------:R-:W-:-:S02]  /*d2b0*/  IADD3 R26, R28, 0x640, RZ ;  /* 0x000006401c1a7810 */ /* 0x000fc40007ffe0ff */
[----:B------:R-:W-:Y:S02]  /*d2c0*/  MOV R25, 0x80000020 ;  /* 0x8000002000197802 */ /* 0x000fe40000000f00 */
[----:B------:R-:W-:Y:S02]  /*d2d0*/  R2UR UR14, R24 ;  /* 0x00000000180e72ca */ /* 0x000fe400000e0000 */
[----:B------:R-:W-:Y:S02]  /*d2e0*/  R2UR UR15, R25 ;  /* 0x00000000190f72ca */ /* 0x000fe400000e0000 */
[----:B------:R-:W-:Y:S01]  /*d2f0*/  R2UR UR18, R26 ;  /* 0x000000001a1272ca */ /* 0x000fe200000e0000 */
[----:B--2---:R-:W-:Y:S01]  /*d300*/  @!P6 FMUL R48, R48, R48 ;  /* 0x000000303030e220 */ /* 0x004fe20000400000 */
[----:B------:R-:W-:Y:S02]  /*d310*/  R2UR UR19, R27 ;  /* 0x000000001b1372ca */ /* 0x000fe400000e0000 */
[----:B------:R-:W-:Y:S01]  /*d320*/  F2FP.BF16.F32.PACK_AB R24, R43, R42 ;  /* 0x0000002a2b18723e */ /* 0x000fe200000010ff */
[----:B------:R-:W-:Y:S01]  /*d330*/  FADD R42, R39, R42 ;  /* 0x0000002a272a7221 */ /* 0x000fe20000000000 */
[----:B------:R-:W-:Y:S01]  /*d340*/  F2FP.BF16.F32.PACK_AB R25, R34, R45 ;  /* 0x0000002d2219723e */ /* 0x000fe200000010ff */
[----:B------:R-:W-:Y:S01]  /*d350*/  FADD R45, R40, R45 ;  /* 0x0000002d282d7221 */ /* 0x000fe20000000000 */
[----:B------:R-:W-:Y:S01]  /*d360*/  F2FP.BF16.F32.PACK_AB R26, R35, R36 ;  /* 0x00000024231a723e */ /* 0x000fe200000010ff */
[----:B------:R-:W1:Y:S01]  /*d370*/  MUFU.EX2 R39, R66 ;  /* 0x0000004200277308 */ /* 0x000e620000000800 */
[----:B------:R-:W-:Y:S01]  /*d380*/  F2FP.BF16.F32.PACK_AB R27, R30, R37 ;  /* 0x000000251e1b723e */ /* 0x000fe200000010ff */
[----:B------:R-:W-:Y:S01]  /*d390*/  FADD R43, R42, R43 ;  /* 0x0000002b2a2b7221 */ /* 0x000fe20000000000 */
[----:B------:R-:W-:Y:S01]  /*d3a0*/  IADD3 R40, R28, 0x6c0, RZ ;  /* 0x000006c01c287810 */ /* 0x000fe20007ffe0ff */
[----:B------:R-:W-:Y:S01]  /*d3b0*/  FADD R34, R45, R34 ;  /* 0x000000222d227221 */ /* 0x000fe20000000000 */
[----:B------:R-:W-:Y:S01]  /*d3c0*/  WARPGROUP.ARRIVE ;  /* 0x00000000000079c5 */ /* 0x000fe20000000000 */
[----:B------:R-:W-:Y:S01]  /*d3d0*/  FSETP.GEU.AND P5, PT, R182, -126, PT ;  /* 0xc2fc0000b600780b */ /* 0x000fe20003fae000 */
[----:B------:R-:W-:Y:S01]  /*d3e0*/  FADD R36, R43, R36 ;  /* 0x000000242b247221 */ /* 0x000fe20000000000 */
[----:B------:R-:W-:Y:S01]  /*d3f0*/  FSETP.GEU.AND P6, PT, R181, -126, PT ;  /* 0xc2fc0000b500780b */ /* 0x000fe20003fce000 */
[----:B------:R-:W-:Y:S01]  /*d400*/  FADD R37, R34, R37 ;  /* 0x0000002522257221 */ /* 0x000fe20000000000 */
[----:B------:R-:W-:Y:S01]  /*d410*/  VIADD R34, R28, 0x940 ;  /* 0x000009401c227836 */ /* 0x000fe20000000000 */
[----:B------:R-:W-:Y:S01]  /*d420*/  HGMMA.64x32x16.F32.BF16 R152, R24, gdesc[UR4].tnspB, R152, gsb0 ;  /* 0x4060000418987df0 */ /* 0x000fe20008001898 */
[----:B------:R-:W-:Y:S01]  /*d430*/  FADD R36, R36, R35 ;  /* 0x0000002324247221 */ /* 0x000fe20000000000 */
[----:B------:R-:W-:Y:S01]  /*d440*/  MOV R35, 0x80000020 ;  /* 0x8000002000237802 */ /* 0x000fe20000000f00 */
[----:B------:R-:W-:Y:S01]  /*d450*/  FADD R30, R37, R30 ;  /* 0x0000001e251e7221 */ /* 0x000fe20000000000 */
[----:B-1----:R-:W-:Y:S01]  /*d460*/  @!P3 FMUL R39, R39, R39 ;  /* 0x000000272727b220 */ /* 0x002fe20000400000 */
[----:B------:R-:W-:-:S03]  /*d470*/  FSETP.GEU.AND P3, PT, R70, -126, PT ;  /* 0xc2fc00004600780b */ /* 0x000fc60003f6e000 */
[----:B------:R-:W-:Y:S02]  /*d480*/  @!P5 FMUL R182, R182, 0.5 ;  /* 0x3f000000b6b6d820 */ /* 0x000fe40000400000 */
[----:B------:R-:W-:-:S04]  /*d490*/  @!P6 FMUL R181, R181, 0.5 ;  /* 0x3f000000b5b5e820 */ /* 0x000fc80000400000 */
[----:B------:R-:W1:Y:S04]  /*d4a0*/  MUFU.EX2 R182, R182 ;  /* 0x000000b600b67308 */ /* 0x000e680000000800 */
[----:B------:R-:W-:-:S04]  /*d4b0*/  @!P3 FMUL R70, R70, 0.5 ;  /* 0x3f0000004646b820 */ /* 0x000fc80000400000 */
[----:B------:R-:W2:Y:S08]  /*d4c0*/  MUFU.EX2 R181, R181 ;  /* 0x000000b500b57308 */ /* 0x000eb00000000800 */
[----:B------:R-:W3:Y:S01]  /*d4d0*/  MUFU.EX2 R70, R70 ;  /* 0x0000004600467308 */ /* 0x000ee20000000800 */
[----:B-1----:R-:W-:Y:S01]  /*d4e0*/  @!P5 FMUL R182, R182, R182 ;  /* 0x000000b6b6b6d220 */ /* 0x002fe20000400000 */
[----:B------:R-:W-:Y:S01]  /*d4f0*/  FSETP.GEU.AND P5, PT, R80, -126, PT ;  /* 0xc2fc00005000780b */ /* 0x000fe20003fae000 */
[----:B--2---:R-:W-:Y:S01]  /*d500*/  @!P6 FMUL R181, R181, R181 ;  /* 0x000000b5b5b5e220 */ /* 0x004fe20000400000 */
[----:B------:R-:W-:-:S11]  /*d510*/  FSETP.GEU.AND P6, PT, R81, -126, PT ;  /* 0xc2fc00005100780b */ /* 0x000fd60003fce000 */
[----:B------:R-:W-:Y:S01]  /*d520*/  @!P5 FMUL R80, R80, 0.5 ;  /* 0x3f0000005050d820 */ /* 0x000fe20000400000 */
[----:B---3--:R-:W-:Y:S01]  /*d530*/  @!P3 FMUL R70, R70, R70 ;  /* 0x000000464646b220 */ /* 0x008fe20000400000 */
[C---:B------:R-:W-:Y:S01]  /*d540*/  FSETP.GEU.AND P3, PT, R74.reuse, -126, PT ;  /* 0xc2fc00004a00780b */ /* 0x040fe20003f6e000 */
[----:B------:R-:W-:Y:S02]  /*d550*/  WARPGROUP.DEPBAR.LE gsb0, 0x0 ;  /* 0x00008000000079c5 */ /* 0x000fe40000010000 */
[----:B------:R-:W-:Y:S01]  /*d560*/  WARPGROUP.ARRIVE ;  /* 0x00000000000079c5 */ /* 0x000fe20000000000 */
[----:B------:R-:W-:Y:S01]  /*d570*/  @!P6 FMUL R81, R81, 0.5 ;  /* 0x3f0000005151e820 */ /* 0x000fe20000400000 */
[----:B------:R-:W1:Y:S04]  /*d580*/  MUFU.EX2 R80, R80 ;  /* 0x0000005000507308 */ /* 0x000e680000000800 */
[----:B------:R-:W-:Y:S04]  /*d590*/  HGMMA.64x32x16.F32.BF16 R136, R24, gdesc[UR8].tnspB, R136, gsb0 ;  /* 0x4060000818887df0 */ /* 0x000fe80008001888 */
[----:B------:R-:W-:Y:S01]  /*d5a0*/  @!P3 FMUL R74, R74, 0.5 ;  /* 0x3f0000004a4ab820 */ /* 0x000fe20000400000 */
        /* <DEDUP_REMOVED lines=10> */
[----:B------:R-:W-:-:S07]  /*d650*/  @!P6 FMUL R76, R76, 0.5 ;  /* 0x3f0000004c4ce820 */ /* 0x000fce0000400000 */
[----:B------:R-:W2:Y:S01]  /*d660*/  MUFU.EX2 R76, R76 ;  /* 0x0000004c004c7308 */ /* 0x000ea20000000800 */
[----:B------:R-:W-:Y:S01]  /*d670*/  @!P3 FMUL R78, R78, 0.5 ;  /* 0x3f0000004e4eb820 */ /* 0x000fe20000400000 */
[----:B------:R-:W-:Y:S02]  /*d680*/  WARPGROUP.DEPBAR.LE gsb0, 0x0 ;  /* 0x00008000000079c5 */ /* 0x000fe40000010000 */
[----:B------:R-:W-:Y:S01]  /*d690*/  WARPGROUP.ARRIVE ;  /* 0x00000000000079c5 */ /* 0x000fe20000000000 */
[----:B-1----:R-:W-:Y:S01]  /*d6a0*/  @!P5 FMUL R85, R85, R85 ;  /* 0x000000555555d220 */ /* 0x002fe20000400000 */
[----:B------:R-:W-:-:S04]  /*d6b0*/  FSETP.GEU.AND P5, PT, R77, -126, PT ;  /* 0xc2fc00004d00780b */ /* 0x000fc80003fae000 */
[----:B------:R-:W-:Y:S01]  /*d6c0*/  HGMMA.64x32x16.F32.BF16 R120, R24, gdesc[UR12].tnspB, R120, gsb0 ;  /* 0x4060000c18787df0 */ /* 0x000fe20008001878 */
[----:B--2---:R-:W-:Y:S01]  /*d6d0*/  @!P6 FMUL R76, R76, R76 ;  /* 0x0000004c4c4ce220 */ /* 0x004fe20000400000 */
[----:B------:R-:W-:-:S07]  /*d6e0*/  FSETP.GEU.AND P6, PT, R84, -126, PT ;  /* 0xc2fc00005400780b */ /* 0x000fce0003fce000 */
[----:B------:R-:W-:-:S06]  /*d6f0*/  @!P5 FMUL R77, R77, 0.5 ;  /* 0x3f0000004d4dd820 */ /* 0x000fcc0000400000 */
[----:B------:R-:W-:-:S06]  /*d700*/  @!P6 FMUL R84, R84, 0.5 ;  /* 0x3f0000005454e820 */ /* 0x000fcc0000400000 */
[----:B------:R-:W1:Y:S02]  /*d710*/  MUFU.EX2 R84, R84 ;  /* 0x0000005400547308 */ /* 0x000e640000000800 */
[----:B-1----:R-:W-:Y:S01]  /*d720*/  @!P6 FMUL R84, R84, R84 ;  /* 0x000000545454e220 */ /* 0x002fe20000400000 */
[----:B------:R-:W-:Y:S01]  /*d730*/  FSETP.GEU.AND P6, PT, R69, -126, PT ;  /* 0xc2fc00004500780b */ /* 0x000fe20003fce000 */
[----:B------:R-:W-:Y:S02]  /*d740*/  WARPGROUP.DEPBAR.LE gsb0, 0x0 ;  /* 0x00008000000079c5 */ /* 0x000fe40000010000 */
[----:B------:R-:W-:-:S10]  /*d750*/  WARPGROUP.ARRIVE ;  /* 0x00000000000079c5 */ /* 0x000fd40000000000 */
[----:B------:R-:W-:Y:S01]  /*d760*/  @!P6 FMUL R69, R69, 0.5 ;  /* 0x3f0000004545e820 */ /* 0x000fe20000400000 */
[----:B------:R-:W-:Y:S05]  /*d770*/  HGMMA.64x32x16.F32.BF16 R104, R24, gdesc[UR16].tnspB, R104, gsb0 ;  /* 0x4060001018687df0 */ /* 0x000fea0008001868 */
[----:B------:R-:W1:Y:S02]  /*d780*/  MUFU.EX2 R69, R69 ;  /* 0x0000004500457308 */ /* 0x000e640000000800 */
[----:B-1----:R-:W-:Y:S01]  /*d790*/  @!P6 FMUL R69, R69, R69 ;  /* 0x000000454545e220 */ /* 0x002fe20000400000 */
[----:B------:R-:W-:-:S13]  /*d7a0*/  FSETP.GEU.AND P6, PT, R64, -126, PT ;  /* 0xc2fc00004000780b */ /* 0x000fda0003fce000 */
[----:B------:R-:W-:-:S06]  /*d7b0*/  @!P6 FMUL R64, R64, 0.5 ;  /* 0x3f0000004040e820 */ /* 0x000fcc0000400000 */
[----:B------:R-:W1:Y:S01]  /*d7c0*/  MUFU.EX2 R64, R64 ;  /* 0x0000004000407308 */ /* 0x000e620000000800 */
[----:B------:R-:W-:Y:S02]  /*d7d0*/  WARPGROUP.DEPBAR.LE gsb0, 0x0 ;  /* 0x00008000000079c5 */ /* 0x000fe40000010000 */
[----:B------:R-:W-:Y:S01]  /*d7e0*/  WARPGROUP.ARRIVE ;  /* 0x00000000000079c5 */ /* 0x000fe20000000000 */
[----:B-1----:R-:W-:-:S05]  /*d7f0*/  @!P6 FMUL R64, R64, R64 ;  /* 0x000000404040e220 */ /* 0x002fca0000400000 */
[----:B------:R-:W-:Y:S03]  /*d800*/  HGMMA.64x32x16.F32.BF16 R88, R24, gdesc[UR24].tnspB, R88, gsb0 ;  /* 0x4060001818587df0 */ /* 0x000fe60008001858 */
[----:B------:R-:W-:Y:S02]  /*d810*/  WARPGROUP.DEPBAR.LE gsb0, 0x0 ;  /* 0x00008000000079c5 */ /* 0x000fe40000010000 */
[----:B------:R-:W-:Y:S01]  /*d820*/  IMAD.MOV.U32 R27, RZ, RZ, -0x7fffffe0 ;  /* 0x80000020ff1b7424 */ /* 0x000fe200078e00ff */
[C---:B------:R-:W-:Y:S01]  /*d830*/  IADD3 R24, R28.reuse, 0x280, RZ ;  /* 0x000002801c187810 */ /* 0x040fe20007ffe0ff */
[----:B------:R-:W-:Y:S02]  /*d840*/  VIADD R26, R28, 0x80 ;  /* 0x000000801c1a7836 */ /* 0x000fe40000000000 */
[----:B------:R-:W-:Y:S01]  /*d850*/  IMAD.MOV.U32 R25, RZ, RZ, -0x7fffffe0 ;  /* 0x80000020ff197424 */ /* 0x000fe200078e00ff */
[----:B------:R-:W-:Y:S01]  /*d860*/  R2UR UR7, R27 ;  /* 0x000000001b0772ca */ /* 0x000fe200000e0000 */
[----:B------:R-:W-:Y:S01]  /*d870*/  IMAD.MOV.U32 R27, RZ, RZ, -0x7fffffe0 ;  /* 0x80000020ff1b7424 */ /* 0x000fe200078e00ff */
[----:B------:R-:W-:-:S02]  /*d880*/  R2UR UR6, R26 ;  /* 0x000000001a0672ca */ /* 0x000fc400000e0000 */
[----:B------:R-:W-:Y:S02]  /*d890*/  IADD3 R26, R28, 0x480, RZ ;  /* 0x000004801c1a7810 */ /* 0x000fe40007ffe0ff */
[----:B------:R-:W-:Y:S01]  /*d8a0*/  R2UR UR11, R25 ;  /* 0x00000000190b72ca */ /* 0x000fe200000e0000 */
[----:B------:R-:W-:Y:S01]  /*d8b0*/  IMAD.MOV.U32 R25, RZ, RZ, -0x7fffffe0 ;  /* 0x80000020ff197424 */ /* 0x000fe200078e00ff */
[----:B------:R-:W-:Y:S02]  /*d8c0*/  R2UR UR10, R24 ;  /* 0x00000000180a72ca */ /* 0x000fe400000e0000 */
[----:B------:R-:W-:Y:S02]  /*d8d0*/  R2UR UR14, R26 ;  /* 0x000000001a0e72ca */ /* 0x000fe400000e0000 */
[----:B------:R-:W-:Y:S02]  /*d8e0*/  R2UR UR15, R27 ;  /* 0x000000001b0f72ca */ /* 0x000fe400000e0000 */
[----:B------:R-:W-:-:S02]  /*d8f0*/  IADD3 R24, R28, 0x680, RZ ;  /* 0x000006801c187810 */ /* 0x000fc40007ffe0ff */
[----:B------:R-:W-:Y:S02]  /*d900*/  IADD3 R26, R28, 0x880, RZ ;  /* 0x000008801c1a7810 */ /* 0x000fe40007ffe0ff */
[----:B------:R-:W-:Y:S02]  /*d910*/  MOV R27, 0x80000020 ;  /* 0x80000020001b7802 */ /* 0x000fe40000000f00 */
[----:B------:R-:W-:Y:S02]  /*d920*/  R2UR UR18, R24 ;  /* 0x00000000181272ca */ /* 0x000fe400000e0000 */
[----:B------:R-:W-:Y:S02]  /*d930*/  R2UR UR19, R25 ;  /* 0x00000000191372ca */ /* 0x000fe400000e0000 */
[----:B------:R-:W-:Y:S02]  /*d940*/  R2UR UR26, R26 ;  /* 0x000000001a1a72ca */ /* 0x000fe400000e0000 */
[----:B------:R-:W-:-:S02]  /*d950*/  R2UR UR27, R27 ;  /* 0x000000001b1b72ca */ /* 0x000fc400000e0000 */
        /* <DEDUP_REMOVED lines=8> */
[----:B------:R-:W-:Y:S01]  /*d9e0*/  FADD R44, R29, R44 ;  /* 0x0000002c1d2c7221 */ /* 0x000fe20000000000 */
[----:B------:R-:W-:Y:S01]  /*d9f0*/  MOV R29, 0x80000020 ;  /* 0x80000020001d7802 */ /* 0x000fe20000000f00 */
[----:B------:R-:W-:Y:S01]  /*da00*/  WARPGROUP.ARRIVE ;  /* 0x00000000000079c5 */ /* 0x000fe20000000000 */
[----:B------:R-:W-:Y:S01]  /*da10*/  FADD R65, R56, R65 ;  /* 0x0000004138417221 */ /* 0x000fe20000000000 */
[----:B------:R-:W-:-:S03]  /*da20*/  FADD R57, R44, R57 ;  /* 0x000000392c397221 */ /* 0x000fc60000000000 */
[----:B------:R-:W-:Y:S01]  /*da30*/  FADD R68, R65, R68 ;  /* 0x0000004441447221 */ /* 0x000fe20000000000 */
[----:B------:R-:W-:Y:S01]  /*da40*/  HGMMA.64x32x16.F32.BF16 R152, R24, gdesc[UR4].tnspB, R152, gsb0 ;  /* 0x4060000418987df0 */ /* 0x000fe20008001898 */
[----:B------:R-:W-:Y:S01]  /*da50*/  FADD R60, R57, R60 ;  /* 0x0000003c393c7221 */ /* 0x000fe20000000000 */
[----:B-1----:R-:W-:Y:S01]  /*da60*/  @!P5 FMUL R30, R30, R30 ;  /* 0x0000001e1e1ed220 */ /* 0x002fe20000400000 */
[----:B------:R-:W-:-:S13]  /*da70*/  FSETP.GEU.AND P5, PT, R72, -126, PT ;  /* 0xc2fc00004800780b */ /* 0x000fda0003fae000 */
[----:B------:R-:W-:-:S06]  /*da80*/  @!P5 FMUL R72, R72, 0.5 ;  /* 0x3f0000004848d820 */ /* 0x000fcc0000400000 */
[----:B------:R-:W1:Y:S02]  /*da90*/  MUFU.EX2 R72, R72 ;  /* 0x0000004800487308 */ /* 0x000e640000000800 */
[----:B-1----:R-:W-:Y:S01]  /*daa0*/  @!P5 FMUL R72, R72, R72 ;  /* 0x000000484848d220 */ /* 0x002fe20000400000 */
[----:B------:R-:W-:Y:S01]  /*dab0*/  FSETP.GEU.AND P5, PT, R61, -126, PT ;  /* 0xc2fc00003d00780b */ /* 0x000fe20003fae000 */
[----:B------:R-:W-:Y:S02]  /*dac0*/  WARPGROUP.DEPBAR.LE gsb0, 0x0 ;  /* 0x00008000000079c5 */ /* 0x000fe40000010000 */
[----:B------:R-:W-:-:S10]  /*dad0*/  WARPGROUP.ARRIVE ;  /* 0x00000000000079c5 */ /* 0x000fd40000000000 */
[----:B------:R-:W-:Y:S01]  /*dae0*/  @!P5 FMUL R61, R61, 0.5 ;  /* 0x3f0000003d3dd820 */ /* 0x000fe20000400000 */
[----:B------:R-:W-:Y:S03]  /*daf0*/  HGMMA.64x32x16.F32.BF16 R136, R24, gdesc[UR8].tnspB, R136, gsb0 ;  /* 0x4060000818887df0 */ /* 0x000fe60008001888 */
[----:B------:R-:W-:Y:S02]  /*db00*/  WARPGROUP.DEPBAR.LE gsb0, 0x0 ;  /* 0x00008000000079c5 */ /* 0x000fe40000010000 */
[----:B------:R-:W-:-:S06]  /*db10*/  WARPGROUP.ARRIVE ;  /* 0x00000000000079c5 */ /* 0x000fcc0000000000 */
[----:B------:R-:W-:Y:S03]  /*db20*/  HGMMA.64x32x16.F32.BF16 R120, R24, gdesc[UR12].tnspB, R120, gsb0 ;  /* 0x4060000c18787df0 */ /* 0x000fe60008001878 */
[----:B------:R-:W-:Y:S02]  /*db30*/  WARPGROUP.DEPBAR.LE gsb0, 0x0 ;  /* 0x00008000000079c5 */ /* 0x000fe40000010000 */
[----:B------:R-:W-:-:S06]  /*db40*/  WARPGROUP.ARRIVE ;  /* 0x00000000000079c5 */ /* 0x000fcc0000000000 */
[----:B------:R-:W-:Y:S01]  /*db50*/  HGMMA.64x32x16.F32.BF16 R104, R24, gdesc[UR16].tnspB, R104, gsb0 ;  /* 0x4060001018687df0 */ /* 0x000fe20008001868 */
[----:B------:R-:W-:Y:S02]  /*db60*/  R2UR UR18, R40 ;  /* 0x00000000281272ca */ /* 0x000fe400000e0000 */
[----:B------:R-:W-:Y:S01]  /*db70*/  R2UR UR19, R41 ;  /* 0x00000000291372ca */ /* 0x000fe200000e0000 */
[----:B------:R-:W1:Y:S08]  /*db80*/  MUFU.EX2 R40, R67 ;  /* 0x0000004300287308 */ /* 0x000e700000000800 */
[----:B------:R-:W2:Y:S01]  /*db90*/  MUFU.EX2 R41, R78 ;  /* 0x0000004e00297308 */ /* 0x000ea20000000800 */
[----:B-1----:R-:W-:Y:S01]  /*dba0*/  @!P4 FMUL R40, R40, R40 ;  /* 0x000000282828c220 */ /* 0x002fe20000400000 */
[----:B------:R-:W-:Y:S01]  /*dbb0*/  FSETP.GEU.AND P4, PT, R71, -126, PT ;  /* 0xc2fc00004700780b */ /* 0x000fe20003f8e000 */
[----:B--2---:R-:W-:Y:S01]  /*dbc0*/  @!P3 FMUL R41, R41, R41 ;  /* 0x000000292929b220 */ /* 0x004fe20000400000 */
[----:B------:R-:W-:-:S11]  /*dbd0*/  FSETP.GEU.AND P3, PT, R82, -126, PT ;  /* 0xc2fc00005200780b */ /* 0x000fd60003f6e000 */
[----:B------:R-:W-:-:S06]  /*dbe0*/  @!P4 FMUL R71, R71, 0.5 ;  /* 0x3f0000004747c820 */ /* 0x000fcc0000400000 */
[----:B------:R-:W1:Y:S01]  /*dbf0*/  MUFU.EX2 R71, R71 ;  /* 0x0000004700477308 */ /* 0x000e620000000800 */
[----:B------:R-:W-:-:S07]  /*dc00*/  @!P3 FMUL R82, R82, 0.5 ;  /* 0x3f0000005252b820 */ /* 0x000fce0000400000 */
[----:B------:R-:W2:Y:S01]  /*dc10*/  MUFU.EX2 R43, R82 ;  /* 0x00000052002b7308 */ /* 0x000ea20000000800 */
[----:B------:R-:W-:Y:S02]  /*dc20*/  WARPGROUP.DEPBAR.LE gsb0, 0x0 ;  /* 0x00008000000079c5 */ /* 0x000fe40000010000 */
[----:B------:R-:W-:-:S06]  /*dc30*/  WARPGROUP.ARRIVE ;  /* 0x00000000000079c5 */ /* 0x000fcc0000000000 */
[----:B------:R-:W-:Y:S01]  /*dc40*/  HGMMA.64x32x16.F32.BF16 R88, R24, gdesc[UR24].tnspB, R88, gsb0 ;  /* 0x4060001818587df0 */ /* 0x000fe20008001858 */
[----:B-1----:R-:W-:Y:S01]  /*dc50*/  @!P4 FMUL R71, R71, R71 ;  /* 0x000000474747c220 */ /* 0x002fe20000400000 */
[----:B------:R-:W-:Y:S01]  /*dc60*/  FSETP.GEU.AND P4, PT, R75, -126, PT ;  /* 0xc2fc00004b00780b */ /* 0x000fe20003f8e000 */
[----:B--2---:R-:W-:Y:S01]  /*dc70*/  @!P3 FMUL R43, R43, R43 ;  /* 0x0000002b2b2bb220 */ /* 0x004fe20000400000 */
[----:B------:R-:W-:-:S11]  /*dc80*/  FSETP.GEU.AND P3, PT, R86, -126, PT ;  /* 0xc2fc00005600780b */ /* 0x000fd60003f6e000 */
[----:B------:R-:W-:-:S06]  /*dc90*/  @!P4 FMUL R75, R75, 0.5 ;  /* 0x3f0000004b4bc820 */ /* 0x000fcc0000400000 */
[----:B------:R-:W1:Y:S01]  /*dca0*/  MUFU.EX2 R75, R75 ;  /* 0x0000004b004b7308 */ /* 0x000e620000000800 */
[----:B------:R-:W-:Y:S01]  /*dcb0*/  @!P3 FMUL R86, R86, 0.5 ;  /* 0x3f0000005656b820 */ /* 0x000fe20000400000 */
[----:B-1----:R-:W-:Y:S01]  /*dcc0*/  @!P4 FMUL R75, R75, R75 ;  /* 0x0000004b4b4bc220 */ /* 0x002fe20000400000 */
[----:B------:R-:W-:Y:S01]  /*dcd0*/  FSETP.GEU.AND P4, PT, R79, -126, PT ;  /* 0xc2fc00004f00780b */ /* 0x000fe20003f8e000 */
[----:B------:R-:W-:Y:S02]  /*dce0*/  WARPGROUP.DEPBAR.LE gsb0, 0x0 ;  /* 0x00008000000079c5 */ /* 0x000fe40000010000 */
[C---:B------:R-:W-:Y:S01]  /*dcf0*/  VIADD R24, R28.reuse, 0xc0 ;  /* 0x000000c01c187836 */ /* 0x040fe20000000000 */
[----:B------:R-:W-:Y:S01]  /*dd00*/  IADD3 R26, R28, 0x2c0, RZ ;  /* 0x000002c01c1a7810 */ /* 0x000fe20007ffe0ff */
[----:B------:R-:W-:Y:S01]  /*dd10*/  IMAD.MOV.U32 R25, RZ, RZ, -0x7fffffe0 ;  /* 0x80000020ff197424 */ /* 0x000fe200078e00ff */
[----:B------:R-:W-:-:S07]  /*dd20*/  MOV R27, 0x80000020 ;  /* 0x80000020001b7802 */ /* 0x000fce0000000f00 */
[----:B------:R-:W-:Y:S01]  /*dd30*/  @!P4 FMUL R79, R79, 0.5 ;  /* 0x3f0000004f4fc820 */ /* 0x000fe20000400000 */
[----:B------:R-:W-:Y:S01]  /*dd40*/  R2UR UR6, R24 ;  /* 0x00000000180672ca */ /* 0x000fe200000e0000 */
[----:B------:R-:W-:Y:S01]  /*dd50*/  VIADD R24, R28, 0x8c0 ;  /* 0x000008c01c187836 */ /* 0x000fe20000000000 */
[----:B------:R-:W-:Y:S01]  /*dd60*/  R2UR UR10, R26 ;  /* 0x000000001a0a72ca */ /* 0x000fe200000e0000 */
[----:B------:R-:W-:Y:S01]  /*dd70*/  VIADD R26, R28, 0x4c0 ;  /* 0x000004c01c1a7836 */ /* 0x000fe20000000000 */
[----:B------:R-:W-:Y:S01]  /*dd80*/  R2UR UR7, R25 ;  /* 0x00000000190772ca */ /* 0x000fe200000e0000 */
[----:B------:R-:W1:Y:S01]  /*dd90*/  MUFU.EX2 R79, R79 ;  /* 0x0000004f004f7308 */ /* 0x000e620000000800 */
[----:B------:R-:W-:Y:S02]  /*dda0*/  R2UR UR11, R27 ;  /* 0x000000001b0b72ca */ /* 0x000fe400000e0000 */
[----:B------:R-:W-:Y:S02]  /*ddb0*/  MOV R27, 0x80000020 ;  /* 0x80000020001b7802 */ /* 0x000fe40000000f00 */
[----:B------:R-:W-:-:S02]  /*ddc0*/  MOV R25, 0x80000020 ;  /* 0x8000002000197802 */ /* 0x000fc40000000f00 */
[----:B------:R-:W-:Y:S02]  /*ddd0*/  R2UR UR14, R26 ;  /* 0x000000001a0e72ca */ /* 0x000fe400000e0000 */
[----:B------:R-:W-:Y:S02]  /*dde0*/  R2UR UR15, R27 ;  /* 0x000000001b0f72ca */ /* 0x000fe400000e0000 */
[----:B------:R-:W-:Y:S02]  /*ddf0*/  R2UR UR26, R24 ;  /* 0x00000000181a72ca */ /* 0x000fe400000e0000 */
[----:B------:R-:W-:Y:S02]  /*de00*/  R2UR UR27, R25 ;  /* 0x00000000191b72ca */ /* 0x000fe400000e0000 */
[----:B------:R-:W-:Y:S01]  /*de10*/  F2FP.BF16.F32.PACK_AB R24, R180, R73 ;  /* 0x00000049b418723e */ /* 0x000fe200000010ff */
[----:B------:R-:W-:Y:S01]  /*de20*/  FADD R73, R60, R73 ;  /* 0x000000493c497221 */ /* 0x000fe20000000000 */
[----:B------:R-:W-:Y:S01]  /*de30*/  F2FP.BF16.F32.PACK_AB R25, R54, R51 ;  /* 0x000000333619723e */ /* 0x000fe200000010ff */
[----:B-1----:R-:W-:Y:S01]  /*de40*/  @!P4 FMUL R79, R79, R79 ;  /* 0x0000004f4f4fc220 */ /* 0x002fe20000400000 */
[----:B------:R-:W-:Y:S01]  /*de50*/  F2FP.BF16.F32.PACK_AB R26, R58, R55 ;  /* 0x000000373a1a723e */ /* 0x000fe200000010ff */
[----:B------:R-:W-:Y:S01]  /*de60*/  FADD R51, R68, R51 ;  /* 0x0000003344337221 */ /* 0x000fe20000000000 */
[----:B------:R-:W-:Y:S01]  /*de70*/  F2FP.BF16.F32.PACK_AB R27, R62, R59 ;  /* 0x0000003b3e1b723e */ /* 0x000fe200000010ff */
[----:B------:R-:W-:Y:S01]  /*de80*/  FADD R180, R73, R180 ;  /* 0x000000b449b47221 */ /* 0x000fe20000000000 */
[----:B------:R-:W-:Y:S01]  /*de90*/  FSETP.GEU.AND P4, PT, R83, -126, PT ;  /* 0xc2fc00005300780b */ /* 0x000fe20003f8e000 */
[----:B------:R-:W-:Y:S01]  /*dea0*/  FADD R54, R51, R54 ;  /* 0x0000003633367221 */ /* 0x000fe20000000000 */
[----:B------:R-:W-:Y:S01]  /*deb0*/  WARPGROUP.ARRIVE ;  /* 0x00000000000079c5 */ /* 0x000fe20000000000 */
[----:B------:R-:W-:-:S02]  /*dec0*/  FADD R55, R180, R55 ;  /* 0x00000037b4377221 */ /* 0x000fc40000000000 */
[----:B------:R-:W-:Y:S02]  /*ded0*/  FADD R59, R54, R59 ;  /* 0x0000003b363b7221 */ /* 0x000fe40000000000 */
[----:B------:R-:W-:Y:S01]  /*dee0*/  FADD R55, R55, R58 ;  /* 0x0000003a37377221 */ /* 0x000fe20000000000 */
[----:B------:R-:W-:Y:S01]  /*def0*/  HGMMA.64x32x16.F32.BF16 R152, R24, gdesc[UR4].tnspB, R152, gsb0 ;  /* 0x4060000418987df0 */ /* 0x000fe20008001898 */
[----:B------:R-:W-:-:S04]  /*df00*/  FADD R62, R59, R62 ;  /* 0x0000003e3b3e7221 */ /* 0x000fc80000000000 */
[----:B------:R-:W-:-:S06]  /*df10*/  @!P4 FMUL R83, R83, 0.5 ;  /* 0x3f0000005353c820 */ /* 0x000fcc0000400000 */
[----:B------:R-:W1:Y:S02]  /*df20*/  MUFU.EX2 R83, R83 ;  /* 0x0000005300537308 */ /* 0x000e640000000800 */
[----:B-1----:R-:W-:Y:S01]  /*df30*/  @!P4 FMUL R83, R83, R83 ;  /* 0x000000535353c220 */ /* 0x002fe20000400000 */
[----:B------:R-:W-:-:S13]  /*df40*/  FSETP.GEU.AND P4, PT, R87, -126, PT ;  /* 0xc2fc00005700780b */ /* 0x000fda0003f8e000 */
[----:B------:R-:W-:Y:S01]  /*df50*/  @!P4 FMUL R87, R87, 0.5 ;  /* 0x3f0000005757c820 */ /* 0x000fe20000400000 */
[----:B------:R-:W-:Y:S02]  /*df60*/  WARPGROUP.DEPBAR.LE gsb0, 0x0 ;  /* 0x00008000000079c5 */ /* 0x000fe40000010000 */
[----:B------:R-:W-:-:S06]  /*df70*/  WARPGROUP.ARRIVE ;  /* 0x00000000000079c5 */ /* 0x000fcc0000000000 */
[----:B------:R-:W-:Y:S03]  /*df80*/  HGMMA.64x32x16.F32.BF16 R136, R24, gdesc[UR8].tnspB, R136, gsb0 ;  /* 0x4060000818887df0 */ /* 0x000fe60008001888 */
        /* <DEDUP_REMOVED lines=35> */
[----:B------:R-:W-:Y:S01]  /*e1c0*/  FADD R32, R32, R33 ;  /* 0x0000002120207221 */ /* 0x000fe20000000000 */
[----:B------:R-:W-:Y:S01]  /*e1d0*/  F2FP.BF16.F32.PACK_AB R27, R38, R53 ;  /* 0x00000035261b723e */ /* 0x000fe200000010ff */
[----:B------:R-:W-:Y:S01]  /*e1e0*/  FADD R46, R17, R46 ;  /* 0x0000002e112e7221 */ /* 0x000fe20000000000 */
[----:B------:R-:W-:Y:S01]  /*e1f0*/  IMAD.MOV.U32 R33, RZ, RZ, -0x7fffffe0 ;  /* 0x80000020ff217424 */ /* 0x000fe200078e00ff */
[----:B------:R-:W1:Y:S01]  /*e200*/  MUFU.EX2 R17, R87 ;  /* 0x0000005700117308 */ /* 0x000e620000000800 */
[----:B------:R-:W-:Y:S01]  /*e210*/  WARPGROUP.ARRIVE ;  /* 0x00000000000079c5 */ /* 0x000fe20000000000 */
[----:B------:R-:W-:Y:S01]  /*e220*/  FADD R49, R32, R49 ;  /* 0x0000003120317221 */ /* 0x000fe20000000000 */
[----:B------:R-:W-:-:S02]  /*e230*/  VIADD R32, R28, 0x7c0 ;  /* 0x000007c01c207836 */ /* 0x000fc40000000000 */
[----:B------:R-:W-:Y:S01]  /*e240*/  FADD R53, R46, R53 ;  /* 0x000000352e357221 */ /* 0x000fe20000000000 */
[----:B------:R-:W-:Y:S01]  /*e250*/  FADD R49, R49, R48 ;  /* 0x0000003031317221 */ /* 0x000fe20000000000 */
[----:B------:R-:W-:Y:S02]  /*e260*/  HGMMA.64x32x16.F32.BF16 R152, R24, gdesc[UR4].tnspB, R152, gsb0 ;  /* 0x4060000418987df0 */ /* 0x000fe40008001898 */
[----:B------:R-:W-:Y:S01]  /*e270*/  FADD R38, R53, R38 ;  /* 0x0000002635267221 */ /* 0x000fe20000000000 */
[----:B-1----:R-:W-:Y:S01]  /*e280*/  @!P4 FMUL R17, R17, R17 ;  /* 0x000000111111c220 */ /* 0x002fe20000400000 */
        /* <DEDUP_REMOVED lines=11> */
[----:B------:R-:W-:Y:S01]  /*e340*/  HGMMA.64x32x16.F32.BF16 R88, R24, gdesc[UR24].tnspB, R88, gsb0 ;  /* 0x4060001818587df0 */ /* 0x000fe20008001858 */
[----:B------:R-:W-:Y:S01]  /*e350*/  R2UR UR26, R34 ;  /* 0x00000000221a72ca */ /* 0x000fe200000e0000 */
[C---:B------:R-:W-:Y:S01]  /*e360*/  VIADD R34, R28.reuse, 0x980 ;  /* 0x000009801c227836 */ /* 0x040fe20000000000 */
[----:B------:R-:W-:Y:S02]  /*e370*/  R2UR UR27, R35 ;  /* 0x00000000231b72ca */ /* 0x000fe400000e0000 */
[----:B------:R-:W-:Y:S01]  /*e380*/  MOV R35, 0x80000020 ;  /* 0x8000002000237802 */ /* 0x000fe20000000f00 */
[----:B------:R-:W-:Y:S02]  /*e390*/  WARPGROUP.DEPBAR.LE gsb0, 0x0 ;  /* 0x00008000000079c5 */ /* 0x000fe40000010000 */
[C---:B------:R-:W-:Y:S01]  /*e3a0*/  VIADD R24, R28.reuse, 0x140 ;  /* 0x000001401c187836 */ /* 0x040fe20000000000 */
[----:B------:R-:W-:Y:S01]  /*e3b0*/  MOV R27, 0x80000020 ;  /* 0x80000020001b7802 */ /* 0x000fe20000000f00 */
[----:B------:R-:W-:Y:S01]  /*e3c0*/  IMAD.MOV.U32 R25, RZ, RZ, -0x7fffffe0 ;  /* 0x80000020ff197424 */ /* 0x000fe200078e00ff */
[----:B------:R-:W-:-:S02]  /*e3d0*/  IADD3 R26, R28, 0x340, RZ ;  /* 0x000003401c1a7810 */ /* 0x000fc40007ffe0ff */
[----:B------:R-:W-:Y:S01]  /*e3e0*/  R2UR UR6, R24 ;  /* 0x00000000180672ca */ /* 0x000fe200000e0000 */
[----:B------:R-:W-:Y:S01]  /*e3f0*/  VIADD R24, R28, 0x540 ;  /* 0x000005401c187836 */ /* 0x000fe20000000000 */
[----:B------:R-:W-:Y:S01]  /*e400*/  R2UR UR11, R27 ;  /* 0x000000001b0b72ca */ /* 0x000fe200000e0000 */
[----:B------:R-:W-:Y:S01]  /*e410*/  IMAD.MOV.U32 R27, RZ, RZ, -0x7fffffe0 ;  /* 0x80000020ff1b7424 */ /* 0x000fe200078e00ff */
[----:B------:R-:W-:Y:S02]  /*e420*/  R2UR UR7, R25 ;  /* 0x00000000190772ca */ /* 0x000fe400000e0000 */
[----:B------:R-:W-:Y:S02]  /*e430*/  R2UR UR10, R26 ;  /* 0x000000001a0a72ca */ /* 0x000fe400000e0000 */
[----:B------:R-:W-:Y:S02]  /*e440*/  IADD3 R26, R28, 0x740, RZ ;  /* 0x000007401c1a7810 */ /* 0x000fe40007ffe0ff */
        /* <DEDUP_REMOVED lines=18> */
[----:B------:R-:W-:Y:S03]  /*e570*/  HGMMA.64x32x16.F32.BF16 R152, R24, gdesc[UR4].tnspB, R152, gsb0 ;  /* 0x4060000418987df0 */ /* 0x000fe60008001898 */
[----:B------:R-:W-:-:S04]  /*e580*/  FADD R70, R70, R37 ;  /* 0x0000002546467221 */ /* 0x000fc80000000000 */
[----:B------:R-:W-:-:S04]  /*e590*/  FADD R70, R70, R75 ;  /* 0x0000004b46467221 */ /* 0x000fc80000000000 */
[----:B------:R-:W-:-:S04]  /*e5a0*/  FADD R70, R70, R41 ;  /* 0x0000002946467221 */ /* 0x000fc80000000000 */
[----:B------:R-:W-:-:S04]  /*e5b0*/  FADD R70, R70, R79 ;  /* 0x0000004f46467221 */ /* 0x000fc80000000000 */
[----:B------:R-:W-:-:S04]  /*e5c0*/  FADD R70, R70, R43 ;  /* 0x0000002b46467221 */ /* 0x000fc80000000000 */
[----:B------:R-:W-:Y:S01]  /*e5d0*/  FADD R70, R70, R83 ;  /* 0x0000005346467221 */ /* 0x000fe20000000000 */
        /* <DEDUP_REMOVED lines=17> */
[----:B--2---:R-:W-:-:S04]  /*e6f0*/  @!P3 FMUL R35, R35, R35 ;  /* 0x000000232323b220 */ /* 0x004fc80000400000 */
[----:B------:R-:W-:Y:S01]  /*e700*/  FADD R70, R70, R35 ;  /* 0x0000002346467221 */ /* 0x000fe20000000000 */
        /* <DEDUP_REMOVED lines=8> */
[----:B------:R-:W-:Y:S02]  /*e790*/  R2UR UR7, R25 ;  /* 0x00000000190772ca */ /* 0x000fe400000e0000 */
[----:B------:R-:W-:Y:S02]  /*e7a0*/  R2UR UR10, R26 ;  /* 0x000000001a0a72ca */ /* 0x000fe400000e0000 */
[C---:B------:R-:W-:Y:S02]  /*e7b0*/  IADD3 R24, R28.reuse, 0x580, RZ ;  /* 0x000005801c187810 */ /* 0x040fe40007ffe0ff */
[----:B------:R-:W-:Y:S02]  /*e7c0*/  IADD3 R26, R28, 0x780, RZ ;  /* 0x000007801c1a7810 */ /* 0x000fe40007ffe0ff */
[----:B------:R-:W-:Y:S02]  /*e7d0*/  MOV R25, 0x80000020 ;  /* 0x8000002000197802 */ /* 0x000fe40000000f00 */
[----:B------:R-:W-:-:S02]  /*e7e0*/  R2UR UR14, R24 ;  /* 0x00000000180e72ca */ /* 0x000fc400000e0000 */
[----:B------:R-:W-:Y:S02]  /*e7f0*/  R2UR UR15, R25 ;  /* 0x00000000190f72ca */ /* 0x000fe400000e0000 */
[----:B------:R-:W-:Y:S02]  /*e800*/  R2UR UR18, R26 ;  /* 0x000000001a1272ca */ /* 0x000fe400000e0000 */
[----:B------:R-:W-:Y:S02]  /*e810*/  R2UR UR19, R27 ;  /* 0x000000001b1372ca */ /* 0x000fe400000e0000 */
[----:B------:R-:W-:Y:S01]  /*e820*/  F2FP.BF16.F32.PACK_AB R24, R76, R85 ;  /* 0x000000554c18723e */ /* 0x000fe200000010ff */
[----:B------:R-:W-:Y:S01]  /*e830*/  FADD R85, R80, R85 ;  /* 0x0000005550557221 */ /* 0x000fe20000000000 */
[----:B------:R-:W-:Y:S02]  /*e840*/  F2FP.BF16.F32.PACK_AB R25, R75, R37 ;  /* 0x000000254b19723e */ /* 0x000fe400000010ff */
[----:B------:R-:W-:Y:S01]  /*e850*/  F2FP.BF16.F32.PACK_AB R26, R84, R30 ;  /* 0x0000001e541a723e */ /* 0x000fe200000010ff */
[----:B------:R-:W-:Y:S01]  /*e860*/  FADD R85, R85, R76 ;  /* 0x0000004c55557221 */ /* 0x000fe20000000000 */
[----:B------:R-:W-:-:S03]  /*e870*/  F2FP.BF16.F32.PACK_AB R27, R79, R41 ;  /* 0x000000294f1b723e */ /* 0x000fc600000010ff */
[----:B------:R-:W-:Y:S01]  /*e880*/  FADD R85, R85, R30 ;  /* 0x0000001e55557221 */ /* 0x000fe20000000000 */
[----:B------:R-:W-:-:S03]  /*e890*/  WARPGROUP.ARRIVE ;  /* 0x00000000000079c5 */ /* 0x000fc60000000000 */
[----:B------:R-:W-:-:S03]  /*e8a0*/  FADD R85, R85, R84 ;  /* 0x0000005455557221 */ /* 0x000fc60000000000 */
[----:B------:R-:W-:Y:S01]  /*e8b0*/  HGMMA.64x32x16.F32.BF16 R152, R24, gdesc[UR4].tnspB, R152, gsb0 ;  /* 0x4060000418987df0 */ /* 0x000fe20008001898 */
        /* <DEDUP_REMOVED lines=15> */
[----:B------:R-:W-:Y:S02]  /*e9b0*/  WARPGROUP.DEPBAR.LE gsb0, 0x0 ;  /* 0x00008000000079c5 */ /* 0x000fe40000010000 */
[----:B------:R-:W-:-:S06]  /*e9c0*/  WARPGROUP.ARRIVE ;  /* 0x00000000000079c5 */ /* 0x000fcc0000000000 */
[----:B------:R-:W-:Y:S01]  /*e9d0*/  HGMMA.64x32x16.F32.BF16 R88, R24, gdesc[UR24].tnspB, R88, gsb0 ;  /* 0x4060001818587df0 */ /* 0x000fe20008001858 */
[----:B------:R-:W-:Y:S02]  /*e9e0*/  R2UR UR27, R29 ;  /* 0x000000001d1b72ca */ /* 0x000fe400000e0000 */
[----:B------:R-:W-:Y:S02]  /*e9f0*/  WARPGROUP.DEPBAR.LE gsb0, 0x0 ;  /* 0x00008000000079c5 */ /* 0x000fe40000010000 */
[C---:B------:R-:W-:Y:S01]  /*ea00*/  VIADD R24, R28.reuse, 0x1c0 ;  /* 0x000001c01c187836 */ /* 0x040fe20000000000 */
[----:B------:R-:W-:Y:S01]  /*ea10*/  IADD3 R26, R28, 0x3c0, RZ ;  /* 0x000003c01c1a7810 */ /* 0x000fe20007ffe0ff */
[----:B------:R-:W-:Y:S01]  /*ea20*/  IMAD.MOV.U32 R25, RZ, RZ, -0x7fffffe0 ;  /* 0x80000020ff197424 */ /* 0x000fe200078e00ff */
[----:B------:R-:W-:Y:S02]  /*ea30*/  MOV R27, 0x80000020 ;  /* 0x80000020001b7802 */ /* 0x000fe40000000f00 */
[----:B------:R-:W-:-:S02]  /*ea40*/  R2UR UR6, R24 ;  /* 0x00000000180672ca */ /* 0x000fc400000e0000 */
[----:B------:R-:W-:Y:S02]  /*ea50*/  R2UR UR7, R25 ;  /* 0x00000000190772ca */ /* 0x000fe400000e0000 */
[C---:B------:R-:W-:Y:S01]  /*ea60*/  IADD3 R24, R28.reuse, 0x5c0, RZ ;  /* 0x000005c01c187810 */ /* 0x040fe20007ffe0ff */
[----:B------:R-:W-:Y:S01]  /*ea70*/  VIADD R28, R28, 0x9c0 ;  /* 0x000009c01c1c7836 */ /* 0x000fe20000000000 */
[----:B------:R-:W-:Y:S02]  /*ea80*/  MOV R25, 0x80000020 ;  /* 0x8000002000197802 */ /* 0x000fe40000000f00 */
[----:B------:R-:W-:Y:S02]  /*ea90*/  R2UR UR10, R26 ;  /* 0x000000001a0a72ca */ /* 0x000fe400000e0000 */
[----:B------:R-:W-:Y:S02]  /*eaa0*/  R2UR UR11, R27 ;  /* 0x000000001b0b72ca */ /* 0x000fe400000e0000 */
[----:B------:R-:W-:-:S02]  /*eab0*/  R2UR UR14, R24 ;  /* 0x00000000180e72ca */ /* 0x000fc400000e0000 */
[----:B------:R-:W-:Y:S02]  /*eac0*/  R2UR UR15, R25 ;  /* 0x00000000190f72ca */ /* 0x000fe400000e0000 */
[----:B------:R-:W-:Y:S02]  /*ead0*/  F2FP.BF16.F32.PACK_AB R24, R69, R72 ;  /* 0x000000484518723e */ /* 0x000fe400000010ff */
[----:B------:R-:W-:Y:S02]  /*eae0*/  F2FP.BF16.F32.PACK_AB R25, R83, R43 ;  /* 0x0000002b5319723e */ /* 0x000fe400000010ff */
[----:B------:R-:W-:Y:S02]  /*eaf0*/  F2FP.BF16.F32.PACK_AB R26, R64, R34 ;  /* 0x00000022401a723e */ /* 0x000fe400000010ff */
[----:B------:R-:W-:Y:S01]  /*eb00*/  F2FP.BF16.F32.PACK_AB R27, R17, R35 ;  /* 0x00000023111b723e */ /* 0x000fe200000010ff */
[----:B------:R-:W-:Y:S01]  /*eb10*/  FADD R17, R70, R17 ;  /* 0x0000001146117221 */ /* 0x000fe20000000000 */
[----:B------:R-:W-:-:S02]  /*eb20*/  R2UR UR26, R28 ;  /* 0x000000001c1a72ca */ /* 0x000fc400000e0000 */
        /* <DEDUP_REMOVED lines=15> */
[----:B------:R-:W-:-:S05]  /*ec20*/  SEL R27, R7, RZ, P2 ;  /* 0x000000ff071b7207 */ /* 0x000fca0001000000 */
[----:B------:R-:W-:-:S05]  /*ec30*/  IMAD R7, R27, 0x8, R172 ;  /* 0x000000081b077824 */ /* 0x000fca00078e02ac */
[----:B------:R-:W-:-:S04]  /*ec40*/  PRMT R7, RZ, 0x654, R7 ;  /* 0x00000654ff077816 */ /* 0x000fc80000000007 */
[----:B------:R1:W-:Y:S01]  /*ec50*/  SYNCS.ARRIVE.TRANS64.RED.A1T0 RZ, [R7+URZ], RZ ;  /* 0x000000ff07ff79a7 */ /* 0x0003e2000810043f */
[----:B------:R-:W-:Y:S05]  /*ec60*/  @P1 BRA `(.L_x_46) ;  /* 0x00000004000c1947 */ /* 0x000fea0003800000 */
[----:B------:R-:W-:Y:S01]  /*ec70*/  ISETP.LT.OR P1, PT, R8, 0x1, !P0 ;  /* 0x000000010800780c */ /* 0x000fe20004721670 */
[----:B------:R-:W-:-:S12]  /*ec80*/  BSSY B0, `(.L_x_47) ;  /* 0x0000040000007945 */ /* 0x000fd80003800000 */
[----:B------:R-:W-:Y:S05]  /*ec90*/  @P1 BRA `(.L_x_48) ;  /* 0x0000000000f81947 */ /* 0x000fea0003800000 */
[----:B------:R-:W-:Y:S02]  /*eca0*/  ISETP.NE.AND P2, PT, R0, RZ, PT ;  /* 0x000000ff0000720c */ /* 0x000fe40003f45270 */
[----:B-1----:R-:W-:Y:S02]  /*ecb0*/  LEA R7, R5, R2, 0x3 ;  /* 0x0000000205077211 */ /* 0x002fe400078e18ff */
[----:B------:R-:W-:-:S09]  /*ecc0*/  SHF.L.U32 R24, R6, 0x1f, RZ ;  /* 0x0000001f06187819 */ /* 0x000fd200000006ff */
.L_x_49:
        /* <DEDUP_REMOVED lines=10> */
.L_x_50:
        /* <DEDUP_REMOVED lines=16> */
[----:B------:R-:W-:Y:S01]  /*ee70*/  USHF.L.U32 UR51, UR51, 0x7, URZ ;  /* 0x0000000733337899 */ /* 0x000fe2000800063f */
[----:B------:R-:W-:Y:S01]  /*ee80*/  VIADD R9, R9, 0x1 ;  /* 0x0000000109097836 */ /* 0x000fe20000000000 */
        /* <DEDUP_REMOVED lines=31> */
.L_x_48:
[----:B------:R-:W-:Y:S05]  /*f080*/  BSYNC B0 ;  /* 0x0000000000007941 */ /* 0x000fea0003800000 */
.L_x_47:
[----:B------:R-:W-:-:S07]  /*f090*/  IADD3 R8, R8, -0x1, RZ ;  /* 0xffffffff08087810 */ /* 0x000fce0007ffe0ff */
.L_x_46:
[C---:B------:R-:W-:Y:S01]  /*f0a0*/  ISETP.GT.AND P3, PT, R178.reuse, 0x1, PT ;  /* 0x00000001b200780c */ /* 0x040fe20003f64270 */
[----:B------:R-:W-:Y:S01]  /*f0b0*/  VIADD R31, R31, 0x1 ;  /* 0x000000011f1f7836 */ /* 0x000fe20000000000 */
[----:B-1----:R-:W-:Y:S01]  /*f0c0*/  IADD3 R7, R27, 0x1, RZ ;  /* 0x000000011b077810 */ /* 0x002fe20007ffe0ff */
[----:B------:R-:W-:Y:S01]  /*f0d0*/  VIADD R178, R178, 0xffffffff ;  /* 0xffffffffb2b27836 */ /* 0x000fe20000000000 */
[----:B------:R-:W-:Y:S01]  /*f0e0*/  IADD3 R174, R174, 0x80, RZ ;  /* 0x00000080aeae7810 */ /* 0x000fe20007ffe0ff */
[----:B------:R-:W-:Y:S01]  /*f0f0*/  IMAD.MOV.U32 R191, RZ, RZ, R176 ;  /* 0x000000ffffbf7224 */ /* 0x000fe200078e00b0 */
[----:B------:R-:W-:Y:S02]  /*f100*/  ISETP.NE.AND P1, PT, R31, 0x4, PT ;  /* 0x000000041f00780c */ /* 0x000fe40003f25270 */
[----:B------:R-:W-:Y:S02]  /*f110*/  ISETP.NE.AND P2, PT, R7, 0x4, PT ;  /* 0x000000040700780c */ /* 0x000fe40003f45270 */
[----:B------:R-:W-:-:S02]  /*f120*/  SEL R25, RZ, 0x1, P1 ;  /* 0x00000001ff197807 */ /* 0x000fc40000800000 */
[----:B------:R-:W-:Y:S02]  /*f130*/  MOV R189, R177 ;  /* 0x000000b100bd7202 */ /* 0x000fe40000000f00 */
[----:B------:R-:W-:Y:S02]  /*f140*/  LOP3.LUT R4, R4, R25, RZ, 0x3c, !PT ;  /* 0x0000001904047212 */ /* 0x000fe400078e3cff */
[----:B------:R-:W-:Y:S02]  /*f150*/  SEL R175, R31, RZ, P1 ;  /* 0x000000ff1faf7207 */ /* 0x000fe40000800000 */
[----:B------:R-:W-:Y:S01]  /*f160*/  SEL R7, R7, RZ, P2 ;  /* 0x000000ff07077207 */ /* 0x000fe20001000000 */
[----:B------:R-:W-:Y:S06]  /*f170*/  @P3 BRA `(.L_x_51) ;  /* 0xffffffac00c03947 */ /* 0x000fec000383ffff */
.L_x_37:
[----:B------:R-:W-:Y:S05]  /*f180*/  WARPSYNC.ALL ;  /* 0x0000000000007948 */ /* 0x000fea0003800000 */
[----:B------:R-:W3:Y:S01]  /*f190*/  SHFL.BFLY PT, R0, R173, 0x1, 0x1f ;  /* 0x0c201f00ad007f89 */ /* 0x000ee200000e0000 */
[----:B------:R-:W-:Y:S01]  /*f1a0*/  BSSY B0, `(.L_x_52) ;  /* 0x0000023000007945 */ /* 0x000fe20003800000 */
[----:B------:R-:W-:Y:S01]  /*f1b0*/  IMAD.MOV.U32 R7, RZ, RZ, 0x7f800000 ;  /* 0x7f800000ff077424 */ /* 0x000fe200078e00ff */
[----:B------:R-:W-:Y:S01]  /*f1c0*/  MOV R8, 0x3f800000 ;  /* 0x3f80000000087802 */ /* 0x000fe20000000f00 */
[----:B------:R-:W1:Y:S01]  /*f1d0*/  SHFL.BFLY PT, R4, R17, 0x1, 0x1f ;  /* 0x0c201f0011047f89 */ /* 0x000e6200000e0000 */
[----:B------:R-:W-:Y:S01]  /*f1e0*/  MOV R9, 0x7f800000 ;  /* 0x7f80000000097802 */ /* 0x000fe20000000f00 */
[----:B---3--:R-:W-:Y:S01]  /*f1f0*/  FADD R0, R0, R173 ;  /* 0x000000ad00007221 */ /* 0x008fe20000000000 */
[----:B-12---:R-:W-:-:S04]  /*f200*/  FADD R24, R4, R17 ;  /* 0x0000001104187221 */ /* 0x006fc80000000000 */
[----:B------:R-:W1:Y:S01]  /*f210*/  SHFL.BFLY PT, R3, R0, 0x2, 0x1f ;  /* 0x0c401f0000037f89 */ /* 0x000e6200000e0000 */
[----:B------:R-:W-:-:S03]  /*f220*/  IMAD.MOV.U32 R4, RZ, RZ, 0x3f800000 ;  /* 0x3f800000ff047424 */ /* 0x000fc600078e00ff */
[----:B------:R-:W2:Y:S01]  /*f230*/  SHFL.BFLY PT, R25, R24, 0x2, 0x1f ;  /* 0x0c401f0018197f89 */ /* 0x000ea200000e0000 */
[C---:B-1----:R-:W-:Y:S01]  /*f240*/  FSETP.NE.AND P0, PT, R0.reuse, -R3, PT ;  /* 0x800000030000720b */ /* 0x042fe20003f05000 */
[----:B------:R-:W-:Y:S01]  /*f250*/  FADD R3, R0, R3 ;  /* 0x0000000300037221 */ /* 0x000fe20000000000 */
[----:B--2---:R-:W-:-:S11]  /*f260*/  FADD R6, R24, R25 ;  /* 0x0000001918067221 */ /* 0x004fd60000000000 */
[----:B------:R-:W-:Y:S05]  /*f270*/  @!P0 BRA `(.L_x_53) ;  /* 0x0000000000548947 */ /* 0x000fea0003800000 */
[----:B------:R-:W-:Y:S01]  /*f280*/  VIADD R0, R3, 0x1800000 ;  /* 0x0180000003007836 */ /* 0x000fe20000000000 */
[----:B------:R-:W-:Y:S04]  /*f290*/  BSSY B1, `(.L_x_54) ;  /* 0x000000c000017945 */ /* 0x000fe80003800000 */
[----:B------:R-:W-:-:S04]  /*f2a0*/  LOP3.LUT R0, R0, 0x7f800000, RZ, 0xc0, !PT ;  /* 0x7f80000000007812 */ /* 0x000fc800078ec0ff */
[----:B------:R-:W-:-:S13]  /*f2b0*/  ISETP.GT.U32.AND P0, PT, R0, 0x1ffffff, PT ;  /* 0x01ffffff0000780c */ /* 0x000fda0003f04070 */
[----:B------:R-:W-:Y:S05]  /*f2c0*/  @P0 BRA `(.L_x_55) ;  /* 0x0000000000100947 */ /* 0x000fea0003800000 */
[----:B------:R-:W-:-:S07]  /*f2d0*/  MOV R17, 0xf2f0 ;  /* 0x0000f2f000117802 */ /* 0x000fce0000000f00 */
[----:B------:R-:W-:Y:S05]  /*f2e0*/  CALL.REL.NOINC `($__internal_0_$__cuda_sm20_rcp_rn_f32_slowpath) ;  /* 0x0000001c00587944 */ /* 0x000fea0003c00000 */
[----:B------:R-:W-:Y:S01]  /*f2f0*/  MOV R4, R0 ;  /* 0x0000000000047202 */ /* 0x000fe20000000f00 */
[----:B------:R-:W-:Y:S06]  /*f300*/  BRA `(.L_x_56) ;  /* 0x0000000000107947 */ /* 0x000fec0003800000 */
.L_x_55:
[----:B------:R-:W1:Y:S02]  /*f310*/  MUFU.RCP R4, R3 ;  /* 0x0000000300047308 */ /* 0x000e640000001000 */
[----:B-1----:R-:W-:-:S04]  /*f320*/  FFMA R0, R3, R4, -1 ;  /* 0xbf80000003007423 */ /* 0x002fc80000000004 */
[----:B------:R-:W-:-:S04]  /*f330*/  FADD.FTZ R5, -R0, -RZ ;  /* 0x800000ff00057221 */ /* 0x000fc80000010100 */
[----:B------:R-:W-:-:S07]  /*f340*/  FFMA R4, R4, R5, R4 ;  /* 0x0000000504047223 */ /* 0x000fce0000000004 */
.L_x_56:
[----:B------:R-:W-:Y:S05]  /*f350*/  BSYNC B1 ;  /* 0x0000000000017941 */ /* 0x000fea0003800000 */
.L_x_54:
[----:B------:R-:W-:Y:S01]  /*f360*/  FSETP.GEU.AND P0, PT, |R3|, 1.175494350822287508e-38, PT ;  /* 0x008000000300780b */ /* 0x000fe20003f0e200 */
[----:B------:R-:W-:-:S12]  /*f370*/  ULDC UR6, c[0x0][0x600] ;  /* 0x0001800000067ab9 */ /* 0x000fd80000000800 */
[----:B------:R-:W-:-:S04]  /*f380*/  @!P0 FMUL R3, R3, 16777216 ;  /* 0x4b80000003038820 */ /* 0x000fc80000400000 */
[----:B------:R-:W1:Y:S02]  /*f390*/  MUFU.LG2 R0, R3 ;  /* 0x0000000300007308 */ /* 0x000e640000000c00 */
[----:B-1----:R-:W-:-:S04]  /*f3a0*/  @!P0 FADD R0, R0, -24 ;  /* 0xc1c0000000008421 */ /* 0x002fc80000000000 */
[----:B------:R-:W-:-:S04]  /*f3b0*/  FMUL R9, R0, 0.69314718246459960938 ;  /* 0x3f31721800097820 */ /* 0x000fc80000400000 */
[----:B------:R-:W-:-:S07]  /*f3c0*/  FFMA R9, R176, UR6, R9 ;  /* 0x00000006b0097c23 */ /* 0x000fce0008000009 */
.L_x_53:
[----:B------:R-:W-:Y:S05]  /*f3d0*/  BSYNC B0 ;  /* 0x0000000000007941 */ /* 0x000fea0003800000 */
.L_x_52:
[----:B------:R-:W-:Y:S01]  /*f3e0*/  FSETP.NE.AND P0, PT, R24, -R25, PT ;  /* 0x800000191800720b */ /* 0x000fe20003f05000 */
[----:B------:R-:W-:Y:S01]  /*f3f0*/  ULDC UR4, c[0x0][0x608] ;  /* 0x0001820000047ab9 */ /* 0x000fe20000000800 */
[----:B------:R-:W-:Y:S01]  /*f400*/  BSSY B0, `(.L_x_57) ;  /* 0x0000041000007945 */ /* 0x000fe20003800000 */
[----:B------:R-:W-:-:S04]  /*f410*/  FMUL R4, R4, UR4 ;  /* 0x0000000404047c20 */ /* 0x000fc80008400000 */
        /* <DEDUP_REMOVED lines=40> */
[----:B------:R-:W-:Y:S06]  /*f6a0*/  @!P0 BRA `(.L_x_58) ;  /* 0x0000000000588947 */ /* 0x000fec0003800000 */
[----:B------:R-:W-:Y:S01]  /*f6b0*/  VIADD R0, R6, 0x1800000 ;  /* 0x0180000006007836 */ /* 0x000fe20000000000 */
[----:B------:R-:W-:Y:S04]  /*f6c0*/  BSSY B1, `(.L_x_59) ;  /* 0x000000d000017945 */ /* 0x000fe80003800000 */
[----:B------:R-:W-:-:S04]  /*f6d0*/  LOP3.LUT R0, R0, 0x7f800000, RZ, 0xc0, !PT ;  /* 0x7f80000000007812 */ /* 0x000fc800078ec0ff */
[----:B------:R-:W-:-:S13]  /*f6e0*/  ISETP.GT.U32.AND P0, PT, R0, 0x1ffffff, PT ;  /* 0x01ffffff0000780c */ /* 0x000fda0003f04070 */
[----:B------:R-:W-:Y:S05]  /*f6f0*/  @P0 BRA `(.L_x_60) ;  /* 0x0000000000140947 */ /* 0x000fea0003800000 */
[----:B------:R-:W-:Y:S02]  /*f700*/  MOV R3, R6 ;  /* 0x0000000600037202 */ /* 0x000fe40000000f00 */
[----:B------:R-:W-:-:S07]  /*f710*/  MOV R17, 0xf730 ;  /* 0x0000f73000117802 */ /* 0x000fce0000000f00 */
[----:B------:R-:W-:Y:S05]  /*f720*/  CALL.REL.NOINC `($__internal_0_$__cuda_sm20_rcp_rn_f32_slowpath) ;  /* 0x0000001800487944 */ /* 0x000fea0003c00000 */
[----:B------:R-:W-:Y:S01]  /*f730*/  IMAD.MOV.U32 R8, RZ, RZ, R0 ;  /* 0x000000ffff087224 */ /* 0x000fe200078e0000 */
[----:B------:R-:W-:Y:S06]  /*f740*/  BRA `(.L_x_61) ;  /* 0x0000000000107947 */ /* 0x000fec0003800000 */
.L_x_60:
[----:B------:R-:W1:Y:S02]  /*f750*/  MUFU.RCP R3, R6 ;  /* 0x0000000600037308 */ /* 0x000e640000001000 */
[----:B-1----:R-:W-:-:S04]  /*f760*/  FFMA R0, R6, R3, -1 ;  /* 0xbf80000006007423 */ /* 0x002fc80000000003 */
[----:B------:R-:W-:-:S04]  /*f770*/  FADD.FTZ R0, -R0, -RZ ;  /* 0x800000ff00007221 */ /* 0x000fc80000010100 */
[----:B------:R-:W-:-:S07]  /*f780*/  FFMA R8, R3, R0, R3 ;  /* 0x0000000003087223 */ /* 0x000fce0000000003 */
.L_x_61:
[----:B------:R-:W-:Y:S05]  /*f790*/  BSYNC B1 ;  /* 0x0000000000017941 */ /* 0x000fea0003800000 */
.L_x_59:
[----:B------:R-:W-:Y:S01]  /*f7a0*/  FSETP.GEU.AND P0, PT, |R6|, 1.175494350822287508e-38, PT ;  /* 0x008000000600780b */ /* 0x000fe20003f0e200 */
[----:B------:R-:W-:-:S12]  /*f7b0*/  ULDC UR4, c[0x0][0x600] ;  /* 0x0001800000047ab9 */ /* 0x000fd80000000800 */
[----:B------:R-:W-:-:S04]  /*f7c0*/  @!P0 FMUL R6, R6, 16777216 ;  /* 0x4b80000006068820 */ /* 0x000fc80000400000 */
[----:B------:R-:W1:Y:S02]  /*f7d0*/  MUFU.LG2 R0, R6 ;  /* 0x0000000600007308 */ /* 0x000e640000000c00 */
[----:B-1----:R-:W-:-:S04]  /*f7e0*/  @!P0 FADD R0, R0, -24 ;  /* 0xc1c0000000008421 */ /* 0x002fc80000000000 */
[----:B------:R-:W-:-:S04]  /*f7f0*/  FMUL R0, R0, 0.69314718246459960938 ;  /* 0x3f31721800007820 */ /* 0x000fc80000400000 */
[----:B------:R-:W-:-:S07]  /*f800*/  FFMA R7, R177, UR4, R0 ;  /* 0x00000004b1077c23 */ /* 0x000fce0008000000 */
.L_x_58:
[----:B------:R-:W-:Y:S05]  /*f810*/  BSYNC B0 ;  /* 0x0000000000007941 */ /* 0x000fea0003800000 */
.L_x_57:
[C---:B------:R-:W-:Y:S01]  /*f820*/  LOP3.LUT P0, RZ, R16.reuse, 0x3, RZ, 0xc0, !PT ;  /* 0x0000000310ff7812 */ /* 0x040fe2000780c0ff */
[----:B------:R-:W-:Y:S01]  /*f830*/  ULDC UR4, c[0x0][0x608] ;  /* 0x0001820000047ab9 */ /* 0x000fe20000000800 */
[----:B------:R-:W-:Y:S01]  /*f840*/  LOP3.LUT R17, R16, 0x7f, RZ, 0xc0, !PT ;  /* 0x0000007f10117812 */ /* 0x000fe200078ec0ff */
[----:B------:R-:W-:Y:S01]  /*f850*/  FMUL R8, R8, UR4 ;  /* 0x0000000408087c20 */ /* 0x000fe20008400000 */
[----:B------:R-:W-:Y:S01]  /*f860*/  ULDC.64 UR6, c[0x0][0x208] ;  /* 0x0000820000067ab9 */ /* 0x000fe20000000a00 */
[----:B------:R-:W-:Y:S01]  /*f870*/  BSSY B0, `(.L_x_62) ;  /* 0x000002e000007945 */ /* 0x000fe20003800000 */
[----:B------:R-:W-:Y:S01]  /*f880*/  SHF.R.U32.HI R18, RZ, 0x5, R17 ;  /* 0x00000005ff127819 */ /* 0x000fe20000011611 */
        /* <DEDUP_REMOVED lines=24> */
[----:B------:R-:W-:Y:S06]  /*fa10*/  @P0 BRA `(.L_x_63) ;  /* 0x00000000004c0947 */ /* 0x000fec0003800000 */
[----:B------:R-:W-:Y:S01]  /*fa20*/  SHF.R.U32.HI R0, RZ, 0x2, R16 ;  /* 0x00000002ff007819 */ /* 0x000fe20000011610 */
[----:B------:R-:W-:Y:S01]  /*fa30*/  ULDC.64 UR4, c[0x0][0x688] ;  /* 0x0001a20000047ab9 */ /* 0x000fe20000000a00 */
[----:B------:R-:W-:Y:S01]  /*fa40*/  SHF.L.U32 R3, R18, 0x4, RZ ;  /* 0x0000000412037819 */ /* 0x000fe200000006ff */
[----:B------:R-:W-:Y:S01]  /*fa50*/  UIMAD UR4, UR52, UR4, UR43 ;  /* 0x00000004340472a4 */ /* 0x000fe2000f8e022b */
[----:B------:R-:W-:-:S03]  /*fa60*/  LOP3.LUT R0, R0, 0x7, RZ, 0xc0, !PT ;  /* 0x0000000700007812 */ /* 0x000fc600078ec0ff */
[----:B------:R-:W-:Y:S01]  /*fa70*/  UIMAD UR4, UR53, UR5, UR4 ;  /* 0x00000005350472a4 */ /* 0x000fe2000f8e0204 */
[----:B------:R-:W-:Y:S02]  /*fa80*/  LOP3.LUT R0, R3, 0xfffffff0, R0, 0xe2, !PT ;  /* 0xfffffff003007812 */ /* 0x000fe400078ee200 */
[----:B------:R-:W-:Y:S02]  /*fa90*/  ULDC UR5, c[0x0][0x288] ;  /* 0x0000a20000057ab9 */ /* 0x000fe40000000800 */
[C---:B------:R-:W-:Y:S02]  /*faa0*/  LOP3.LUT R3, R0.reuse, UR43, RZ, 0xfc, !PT ;  /* 0x0000002b00037c12 */ /* 0x040fe4000f8efcff */
[----:B------:R-:W-:Y:S02]  /*fab0*/  IADD3 R0, P2, R0, UR4, RZ ;  /* 0x0000000400007c10 */ /* 0x000fe4000ff5e0ff */
[C---:B------:R-:W-:Y:S01]  /*fac0*/  ISETP.GE.U32.AND P0, PT, R3.reuse, UR5, PT ;  /* 0x0000000503007c0c */ /* 0x040fe2000bf06070 */
[----:B------:R-:W-:Y:S01]  /*fad0*/  VIADD R4, R3, 0x8 ;  /* 0x0000000803047836 */ /* 0x000fe20000000000 */
[----:B------:R-:W-:-:S04]  /*fae0*/  IADD3.X R3, RZ, RZ, RZ, P2, !PT ;  /* 0x000000ffff037210 */ /* 0x000fc800017fe4ff */
[----:B------:R-:W-:Y:S01]  /*faf0*/  ISETP.GE.U32.AND P1, PT, R4, UR5, PT ;  /* 0x0000000504007c0c */ /* 0x000fe2000bf26070 */
[----:B------:R-:W-:Y:S02]  /*fb00*/  ULDC.64 UR4, c[0x0][0x680] ;  /* 0x0001a00000047ab9 */ /* 0x000fe40000000a00 */
[----:B------:R-:W-:-:S04]  /*fb10*/  LEA R4, P2, R0, UR4, 0x2 ;  /* 0x0000000400047c11 */ /* 0x000fc8000f8410ff */
[----:B------:R-:W-:-:S05]  /*fb20*/  LEA.HI.X R5, R0, UR5, R3, 0x2, P2 ;  /* 0x0000000500057c11 */ /* 0x000fca00090f1403 */
[----:B------:R1:W-:Y:S04]  /*fb30*/  @!P0 STG.E desc[UR6][R4.64], R9 ;  /* 0x0000000904008986 */ /* 0x0003e8000c101906 */
[----:B------:R1:W-:Y:S02]  /*fb40*/  @!P1 STG.E desc[UR6][R4.64+0x20], R7 ;  /* 0x0000200704009986 */ /* 0x0003e4000c101906 */
.L_x_63:
[----:B------:R-:W-:Y:S05]  /*fb50*/  BSYNC B0 ;  /* 0x0000000000007941 */ /* 0x000fea0003800000 */
.L_x_62:
[----:B------:R-:W-:Y:S01]  /*fb60*/  ULDC.64 UR4, c[0x0][0x730] ;  /* 0x0001cc0000047ab9 */ /* 0x000fe20000000a00 */
[-C--:B------:R-:W-:Y:S01]  /*fb70*/  FMUL R106, R106, R8.reuse ;  /* 0x000000086a6a7220 */ /* 0x080fe20000400000 */
[----:B------:R-:W-:Y:S01]  /*fb80*/  ISETP.NE.U32.AND P0, PT, RZ, UR4, PT ;  /* 0x00000004ff007c0c */ /* 0x000fe2000bf05070 */
[-C--:B------:R-:W-:Y:S01]  /*fb90*/  FMUL R46, R107, R8.reuse ;  /* 0x000000086b2e7220 */ /* 0x080fe20000400000 */
[-C--:B------:R-:W-:Y:S01]  /*fba0*/  FMUL R110, R110, R8.reuse ;  /* 0x000000086e6e7220 */ /* 0x080fe20000400000 */
[-C--:B------:R-:W-:Y:S01]  /*fbb0*/  FMUL R48, R111, R8.reuse ;  /* 0x000000086f307220 */ /* 0x080fe20000400000 */
[----:B------:R-:W-:Y:S01]  /*fbc0*/  ISETP.NE.AND.EX P0, PT, RZ, UR5, PT, P0 ;  /* 0x00000005ff007c0c */ /* 0x000fe2000bf05300 */
        /* <DEDUP_REMOVED lines=13> */
[----:B------:R-:W-:Y:S02]  /*fca0*/  ULDC.64 UR4, c[0x0][0x728] ;  /* 0x0001ca0000047ab9 */ /* 0x000fe40000000a00 */
[----:B------:R-:W-:-:S04]  /*fcb0*/  ISETP.NE.U32.AND P0, PT, RZ, UR4, PT ;  /* 0x00000004ff007c0c */ /* 0x000fc8000bf05070 */
[----:B------:R-:W-:-:S13]  /*fcc0*/  ISETP.NE.AND.EX P0, PT, RZ, UR5, PT, P0 ;  /* 0x00000005ff007c0c */ /* 0x000fda000bf05300 */
[----:B------:R-:W-:Y:S05]  /*fcd0*/  @!P0 BRA `(.L_x_65) ;  /* 0x00000000000c8947 */ /* 0x000fea0003800000 */
[----:B-1----:R-:W1:Y:S02]  /*fce0*/  LDC.64 R4, c[0x0][0x728] ;  /* 0x0001ca00ff047b82 */ /* 0x002e640000000a00 */
[----:B-1----:R3:W5:Y:S01]  /*fcf0*/  LDG.E R4, desc[UR6][R4.64] ;  /* 0x0000000604047981 */ /* 0x002762000c1e1900 */
[----:B------:R-:W-:Y:S05]  /*fd00*/  BRA `(.L_x_64) ;  /* 0x0000000000047947 */ /* 0x000fea0003800000 */
.L_x_65:
[----:B-1----:R-:W2:Y:S02]  /*fd10*/  LDC R4, c[0x0][0x720] ;  /* 0x0001c800ff047b82 */ /* 0x002ea40000000800 */
.L_x_64:
[----:B------:R-:W-:Y:S01]  /*fd20*/  MOV R0, RZ ;  /* 0x000000ff00007202 */ /* 0x000fe20000000f00 */
[----:B--2--5:R-:W-:-:S03]  /*fd30*/  IMAD.MOV.U32 R45, RZ, RZ, R4 ;  /* 0x000000ffff2d7224 */ /* 0x024fc600078e0004 */
[----:B------:R-:W-:-:S13]  /*fd40*/  LOP3.LUT P0, RZ, R0, 0x1bf, RZ, 0xc0, !PT ;  /* 0x000001bf00ff7812 */ /* 0x000fda000780c0ff */
[----:B------:R-:W-:Y:S05]  /*fd50*/  @!P0 BRA `(.L_x_66) ;  /* 0x0000000000408947 */ /* 0x000fea0003800000 */
[----:B------:R-:W-:Y:S01]  /*fd60*/  MOV R0, 0x0 ;  /* 0x0000000000007802 */ /* 0x000fe20000000f00 */
[----:B------:R-:W-:Y:S01]  /*fd70*/  ULDC.64 UR4, c[0x4][0x70] ;  /* 0x01001c0000047ab9 */ /* 0x000fe20000000a00 */
[----:B------:R-:W-:Y:S01]  /*fd80*/  ULDC.64 UR6, c[0x4][0x8] ;  /* 0x0100020000067ab9 */ /* 0x000fe20000000a00 */
[----:B-1----:R-:W-:Y:S01]  /*fd90*/  MOV R4, UR4 ;  /* 0x0000000400047c02 */ /* 0x002fe20008000f00 */
[----:B------:R1:W2:Y:S01]  /*fda0*/  LDC.64 R14, c[0x4][R0] ;  /* 0x01000000000e7b82 */ /* 0x0002a20000000a00 */
[----:B---3--:R-:W-:Y:S01]  /*fdb0*/  IMAD.U32 R5, RZ, RZ, UR5 ;  /* 0x00000005ff057e24 */ /* 0x008fe2000f8e00ff */
[----:B------:R-:W-:Y:S01]  /*fdc0*/  ULDC.64 UR4, c[0x4][0x78] ;  /* 0x01001e0000047ab9 */ /* 0x000fe20000000a00 */
[----:B------:R-:W-:Y:S01]  /*fdd0*/  MOV R10, UR6 ;  /* 0x00000006000a7c02 */ /* 0x000fe20008000f00 */
[----:B------:R-:W-:Y:S01]  /*fde0*/  IMAD.U32 R7, RZ, RZ, UR5 ;  /* 0x00000005ff077e24 */ /* 0x000fe2000f8e00ff */
[----:B------:R-:W-:Y:S01]  /*fdf0*/  MOV R6, UR4 ;  /* 0x0000000400067c02 */ /* 0x000fe20008000f00 */
[----:B------:R-:W-:Y:S01]  /*fe00*/  IMAD.U32 R11, RZ, RZ, UR7 ;  /* 0x00000007ff0b7e24 */ /* 0x000fe2000f8e00ff */
[----:B------:R-:W-:Y:S01]  /*fe10*/  MOV R8, 0x70 ;  /* 0x0000007000087802 */ /* 0x000fe20000000f00 */
[----:B------:R-:W-:Y:S01]  /*fe20*/  IMAD.MOV.U32 R12, RZ, RZ, 0x1 ;  /* 0x00000001ff0c7424 */ /* 0x000fe200078e00ff */
[----:B-1----:R-:W-:-:S07]  /*fe30*/  MOV R13, RZ ;  /* 0x000000ff000d7202 */ /* 0x002fce0000000f00 */
[----:B------:R-:W-:-:S07]  /*fe40*/  LEPC R20, `(.L_x_66) ;  /* 0x000000001014794e */ /* 0x000fce0000000000 */
[----:B--2---:R-:W-:Y:S05]  /*fe50*/  CALL.ABS.NOINC R14 ;  /* 0x000000000e007343 */ /* 0x004fea0003c00000 */
.L_x_66:
[----:B------:R-:W-:-:S13]  /*fe60*/  LOP3.LUT P0, RZ, R2, 0x1bf, RZ, 0xc0, !PT ;  /* 0x000001bf02ff7812 */ /* 0x000fda000780c0ff */
[----:B------:R-:W-:Y:S05]  /*fe70*/  @!P0 BRA `(.L_x_67) ;  /* 0x0000000000408947 */ /* 0x000fea0003800000 */
[----:B------:R-:W-:Y:S01]  /*fe80*/  MOV R0, 0x0 ;  /* 0x0000000000007802 */ /* 0x000fe20000000f00 */
[----:B------:R-:W-:Y:S01]  /*fe90*/  ULDC.64 UR4, c[0x4][0x70] ;  /* 0x01001c0000047ab9 */ /* 0x000fe20000000a00 */
[----:B------:R-:W-:Y:S01]  /*fea0*/  ULDC.64 UR6, c[0x4][0x78] ;  /* 0x01001e0000067ab9 */ /* 0x000fe20000000a00 */
[----:B-1----:R-:W-:Y:S01]  /*feb0*/  IMAD.U32 R4, RZ, RZ, UR4 ;  /* 0x00000004ff047e24 */ /* 0x002fe2000f8e00ff */
[----:B------:R1:W2:Y:S01]  /*fec0*/  LDC.64 R14, c[0x4][R0] ;  /* 0x01000000000e7b82 */ /* 0x0002a20000000a00 */
[----:B---3--:R-:W-:Y:S01]  /*fed0*/  MOV R5, UR5 ;  /* 0x0000000500057c02 */ /* 0x008fe20008000f00 */
[----:B------:R-:W-:Y:S01]  /*fee0*/  ULDC.64 UR4, c[0x4][0x10] ;  /* 0x0100040000047ab9 */ /* 0x000fe20000000a00 */
[----:B------:R-:W-:Y:S01]  /*fef0*/  IMAD.U32 R6, RZ, RZ, UR6 ;  /* 0x00000006ff067e24 */ /* 0x000fe2000f8e00ff */
[----:B------:R-:W-:Y:S01]  /*ff00*/  MOV R7, UR7 ;  /* 0x0000000700077c02 */ /* 0x000fe20008000f00 */
[----:B------:R-:W-:Y:S01]  /*ff10*/  IMAD.U32 R10, RZ, RZ, UR4 ;  /* 0x00000004ff0a7e24 */ /* 0x000fe2000f8e00ff */
[----:B------:R-:W-:Y:S01]  /*ff20*/  MOV R11, UR5 ;  /* 0x00000005000b7c02 */ /* 0x000fe20008000f00 */
[----:B------:R-:W-:Y:S01]  /*ff30*/  IMAD.MOV.U32 R8, RZ, RZ, 0x70 ;  /* 0x00000070ff087424 */ /* 0x000fe200078e00ff */
[----:B------:R-:W-:Y:S01]  /*ff40*/  MOV R12, 0x1 ;  /* 0x00000001000c7802 */ /* 0x000fe20000000f00 */
[----:B-1----:R-:W-:-:S07]  /*ff50*/  IMAD.MOV.U32 R13, RZ, RZ, RZ ;  /* 0x000000ffff0d7224 */ /* 0x002fce00078e00ff */
[----:B------:R-:W-:-:S07]  /*ff60*/  LEPC R20, `(.L_x_67) ;  /* 0x000000001014794e */ /* 0x000fce0000000000 */
[----:B--2---:R-:W-:Y:S05]  /*ff70*/  CALL.ABS.NOINC R14 ;  /* 0x000000000e007343 */ /* 0x004fea0003c00000 */
.L_x_67:
[----:B------:R-:W-:Y:S01]  /*ff80*/  ULDC.64 UR4, c[0x0][0x730] ;  /* 0x0001cc0000047ab9 */ /* 0x000fe20000000a00 */
[----:B------:R-:W-:Y:S01]  /*ff90*/  SHF.L.U32 R0, R16, 0x5, RZ ;  /* 0x0000000510007819 */ /* 0x000fe200000006ff */
[----:B------:R-:W-:Y:S01]  /*ffa0*/  VIADD R17, R17, 0x1f ;  /* 0x0000001f11117836 */ /* 0x000fe20000000000 */
[----:B------:R-:W-:Y:S02]  /*ffb0*/  ISETP.NE.U32.AND P0, PT, RZ, UR4, PT ;  /* 0x00000004ff007c0c */ /* 0x000fe4000bf05070 */
[----:B-1----:R-:W-:Y:S02]  /*ffc0*/  SHF.R.U32.HI R4, RZ, 0x1, R16 ;  /* 0x00000001ff047819 */ /* 0x002fe40000011610 */
[----:B------:R-:W-:Y:S02]  /*ffd0*/  ISETP.NE.AND.EX P0, PT, RZ, UR5, PT, P0 ;  /* 0x00000005ff007c0c */ /* 0x000fe4000bf05300 */
[C---:B------:R-:W-:Y:S02]  /*ffe0*/  LOP3.LUT R3, R0.reuse, 0xc0, RZ, 0xc0, !PT ;  /* 0x000000c000037812 */ /* 0x040fe400078ec0ff */
[----:B---3--:R-:W-:-:S02]  /*fff0*/  LOP3.LUT R5, R0, 0x20, RZ, 0xc0, !PT ;  /* 0x0000002000057812 */ /* 0x008fc400078ec0ff */
[----:B------:R-:W-:Y:S01]  /*10000*/  LOP3.LUT R3, R3, 0x8, R4, 0xf8, !PT ;  /* 0x0000000803037812 */ /* 0x000fe200078ef804 */
[----:B------:R-:W-:Y:S01]  /*10010*/  IMAD.SHL.U32 R4, R16, 0x4, RZ ;  /* 0x0000000410047824 */ /* 0x000fe200078e00ff */
[----:B------:R-:W-:Y:S02]  /*10020*/  LEA R5, R18, R5, 0x9 ;  /* 0x0000000512057211 */ /* 0x000fe400078e48ff */
[----:B------:R-:W-:Y:S02]  /*10030*/  LOP3.LUT R0, R0, 0x100, RZ, 0xc0, !PT ;  /* 0x0000010000007812 */ /* 0x000fe400078ec0ff */
[----:B------:R-:W-:Y:S01]  /*10040*/  LOP3.LUT R3, R3, 0x18, R4, 0x78, !PT ;  /* 0x0000001803037812 */ /* 0x000fe200078e7804 */
[----:B------:R-:W1:Y:S01]  /*10050*/  @P0 LDC R45, c[0x0][0x720] ;  /* 0x0001c800ff2d0b82 */ /* 0x000e620000000800 */
[----:B------:R-:W-:Y:S02]  /*10060*/  ISETP.GT.U32.AND P1, PT, R17, 0x3e, PT ;  /* 0x0000003e1100780c */ /* 0x000fe40003f24070 */
[----:B------:R-:W-:-:S02]  /*10070*/  IADD3 R3, R3, R5, R0 ;  /* 0x0000000503037210 */ /* 0x000fc40007ffe000 */
[----:B------:R-:W-:-:S03]  /*10080*/  LOP3.LUT P0, RZ, R16, 0x4, RZ, 0xc0, !PT ;  /* 0x0000000410ff7812 */ /* 0x000fc6000780c0ff */
[----:B------:R-:W-:-:S05]  /*10090*/  IMAD R3, R3, 0x2, R2 ;  /* 0x0000000203037824 */ /* 0x000fca00078e0202 */
[----:B------:R-:W-:Y:S01]  /*100a0*/  IADD3 R21, R3, 0x1000, RZ ;  /* 0x0000100003157810 */ /* 0x000fe20007ffe0ff */
[-C--:B-1----:R-:W-:Y:S01]  /*100b0*/  FMUL R5, R154, R45.reuse ;  /* 0x0000002d9a057220 */ /* 0x082fe20000400000 */
        /* <DEDUP_REMOVED lines=15> */
[----:B------:R-:W-:Y:S01]  /*101b0*/  F2FP.BF16.F32.PACK_AB R5, R0, R5 ;  /* 0x000000050005723e */ /* 0x000fe200000010ff */
[-C--:B------:R-:W-:Y:S01]  /*101c0*/  FMUL R13, R30, R45.reuse ;  /* 0x0000002d1e0d7220 */ /* 0x080fe20000400000 */
[----:B------:R-:W-:Y:S01]  /*101d0*/  MOV R0, 0x10 ;  /* 0x0000001000007802 */ /* 0x000fe20000000f00 */
        /* <DEDUP_REMOVED lines=63> */
[----:B------:R-:W-:Y:S01]  /*105d0*/  FMUL R45, R102, R45 ;  /* 0x0000002d662d7220 */ /* 0x000fe20000400000 */
[----:B------:R-:W-:-:S02]  /*105e0*/  F2FP.BF16.F32.PACK_AB R9, R10, R9 ;  /* 0x000000090a09723e */ /* 0x000fc400000010ff */
[----:B------:R-:W-:Y:S02]  /*105f0*/  F2FP.BF16.F32.PACK_AB R4, R153, R4 ;  /* 0x000000049904723e */ /* 0x000fe400000010ff */
[----:B------:R-:W-:Y:S02]  /*10600*/  F2FP.BF16.F32.PACK_AB R6, R157, R6 ;  /* 0x000000069d06723e */ /* 0x000fe400000010ff */
[----:B------:R-:W-:Y:S02]  /*10610*/  F2FP.BF16.F32.PACK_AB R8, R161, R160 ;  /* 0x000000a0a108723e */ /* 0x000fe400000010ff */
[----:B------:R-:W-:Y:S02]  /*10620*/  F2FP.BF16.F32.PACK_AB R10, R165, R164 ;  /* 0x000000a4a50a723e */ /* 0x000fe400000010ff */
[----:B------:R-:W-:Y:S02]  /*10630*/  F2FP.BF16.F32.PACK_AB R11, R12, R11 ;  /* 0x0000000b0c0b723e */ /* 0x000fe400000010ff */
[----:B------:R-:W-:Y:S01]  /*10640*/  SEL R0, R0, 0xfffffff0, !P0 ;  /* 0xfffffff000007807 */ /* 0x000fe20004000000 */
[----:B------:R-:W-:Y:S06]  /*10650*/  @P1 BRA `(.L_x_68) ;  /* 0x0000000000041947 */ /* 0x000fec0003800000 */
[----:B------:R-:W-:-:S04]  /*10660*/  DEPBAR.LE SB0, 0x1 ;  /* 0x000080400000791a */ /* 0x000fc80000000000 */
.L_x_68:
[----:B------:R-:W-:Y:S05]  /*10670*/  WARPSYNC.ALL ;  /* 0x0000000000007948 */ /* 0x000fea0003800000 */
[----:B------:R-:W-:Y:S01]  /*10680*/  BAR.SYNC.DEFER_BLOCKING 0x1, 0x80 ;  /* 0x0042000000007b1d */ /* 0x000fe20000010000 */
[C---:B------:R-:W-:Y:S01]  /*10690*/  IMAD R21, R0.reuse, 0x2, R21 ;  /* 0x0000000200157824 */ /* 0x040fe200078e0215 */
[----:B------:R-:W-:Y:S02]  /*106a0*/  LEA R0, R0, R3, 0x1 ;  /* 0x0000000300007211 */ /* 0x000fe400078e08ff */
[----:B------:R-:W-:Y:S02]  /*106b0*/  F2FP.BF16.F32.PACK_AB R13, R13, R14 ;  /* 0x0000000e0d0d723e */ /* 0x000fe400000010ff */
[----:B------:R-:W-:Y:S01]  /*106c0*/  BSSY B0, `(.L_x_69) ;  /* 0x000001d000007945 */ /* 0x000fe20003800000 */
[----:B------:R-:W-:-:S02]  /*106d0*/  F2FP.BF16.F32.PACK_AB R15, R15, R16 ;  /* 0x000000100f0f723e */ /* 0x000fc400000010ff */
[----:B------:R-:W-:Y:S02]  /*106e0*/  F2FP.BF16.F32.PACK_AB R17, R17, R18 ;  /* 0x000000121111723e */ /* 0x000fe400000010ff */
[----:B------:R-:W-:Y:S02]  /*106f0*/  F2FP.BF16.F32.PACK_AB R12, R137, R136 ;  /* 0x00000088890c723e */ /* 0x000fe400000010ff */
[----:B------:R-:W-:Y:S02]  /*10700*/  F2FP.BF16.F32.PACK_AB R14, R141, R140 ;  /* 0x0000008c8d0e723e */ /* 0x000fe400000010ff */
[----:B------:R-:W-:Y:S02]  /*10710*/  F2FP.BF16.F32.PACK_AB R16, R145, R144 ;  /* 0x000000909110723e */ /* 0x000fe400000010ff */
[----:B------:R-:W-:Y:S02]  /*10720*/  F2FP.BF16.F32.PACK_AB R18, R149, R148 ;  /* 0x000000949512723e */ /* 0x000fe400000010ff */
[----:B------:R-:W-:Y:S01]  /*10730*/  F2FP.BF16.F32.PACK_AB R19, R19, R20 ;  /* 0x000000141313723e */ /* 0x000fe200000010ff */
[----:B------:R1:W-:Y:S04]  /*10740*/  STSM.16.M88.4 [R3], R4 ;  /* 0x0000000403007844 */ /* 0x0003e80000000200 */
[----:B------:R1:W-:Y:S01]  /*10750*/  STSM.16.M88.4 [R0], R8 ;  /* 0x0000000800007844 */ /* 0x0003e20000000200 */
[----:B------:R-:W-:Y:S01]  /*10760*/  @!PT LDS RZ, [RZ] ;  /* 0x00000000fffff984 */ /* 0x000fe20000000800 */
[----:B------:R-:W-:Y:S01]  /*10770*/  @!PT LDS RZ, [RZ] ;  /* 0x00000000fffff984 */ /* 0x000fe20000000800 */
[----:B------:R-:W-:Y:S01]  /*10780*/  @!PT LDS RZ, [RZ] ;  /* 0x00000000fffff984 */ /* 0x000fe20000000800 */
[----:B------:R-:W-:Y:S01]  /*10790*/  @!PT LDS RZ, [RZ] ;  /* 0x00000000fffff984 */ /* 0x000fe20000000800 */
[----:B------:R2:W-:Y:S06]  /*107a0*/  MEMBAR.ALL.CTA ;  /* 0x0000000000007992 */ /* 0x0005ec0000008000 */
[----:B--2---:R-:W2:Y:S02]  /*107b0*/  FENCE.VIEW.ASYNC.S ;  /* 0x00000000000073c6 */ /* 0x004ea40000000000 */
[----:B--2---:R-:W-:Y:S06]  /*107c0*/  BAR.SYNC.DEFER_BLOCKING 0x1, 0x80 ;  /* 0x0042000000007b1d */ /* 0x004fec0000010000 */
[----:B------:R-:W-:Y:S05]  /*107d0*/  @P1 BRA `(.L_x_70) ;  /* 0x00000000002c1947 */ /* 0x000fea0003800000 */
[----:B------:R-:W-:Y:S01]  /*107e0*/  ULDC.64 UR4, c[0x0][0x198] ;  /* 0x0000660000047ab9 */ /* 0x000fe20000000a00 */
[----:B------:R-:W-:Y:S01]  /*107f0*/  R2UR UR8, R2 ;  /* 0x00000000020872ca */ /* 0x000fe200000e0000 */
[----:B------:R-:W-:Y:S01]  /*10800*/  UIADD3 UR4, UP0, UR4, 0x670, URZ ;  /* 0x0000067004047890 */ /* 0x000fe2000ff1e03f */
[----:B------:R-:W-:Y:S01]  /*10810*/  UMOV UR9, URZ ;  /* 0x0000003f00097c82 */ /* 0x000fe20008000000 */
[----:B------:R-:W-:Y:S02]  /*10820*/  UMOV UR10, UR43 ;  /* 0x0000002b000a7c82 */ /* 0x000fe40008000000 */
[----:B------:R-:W-:Y:S01]  /*10830*/  UIADD3.X UR5, URZ, UR5, URZ, UP0, !UPT ;  /* 0x000000053f057290 */ /* 0x000fe200087fe43f */
[----:B------:R-:W-:Y:S01]  /*10840*/  UMOV UR11, UR52 ;  /* 0x00000034000b7c82 */ /* 0x000fe20008000000 */
[----:B------:R-:W-:-:S07]  /*10850*/  UMOV UR12, UR53 ;  /* 0x00000035000c7c82 */ /* 0x000fce0008000000 */
[----:B------:R2:W-:Y:S01]  /*10860*/  UTMASTG.4D [UR8], [UR4] ;  /* 0x00000008040073b5 */ /* 0x0005e20008018000 */
[----:B------:R0:W-:Y:S01]  /*10870*/  UTMACMDFLUSH ;  /* 0x00000000000079b7 */ /* 0x0001e20000000000 */
[----:B--2---:R-:W-:-:S04]  /*10880*/  DEPBAR.LE SB0, 0x1 ;  /* 0x000080400000791a */ /* 0x004fc80000000000 */
.L_x_70:
[----:B------:R-:W-:Y:S05]  /*10890*/  BSYNC B0 ;  /* 0x0000000000007941 */ /* 0x000fea0003800000 */
.L_x_69:
[----:B------:R-:W-:Y:S01]  /*108a0*/  BAR.SYNC.DEFER_BLOCKING 0x1, 0x80 ;  /* 0x0042000000007b1d */ /* 0x000fe20000010000 */
[----:B------:R-:W-:Y:S02]  /*108b0*/  F2FP.BF16.F32.PACK_AB R120, R121, R120 ;  /* 0x000000787978723e */ /* 0x000fe400000010ff */
[----:B------:R-:W-:Y:S02]  /*108c0*/  F2FP.BF16.F32.PACK_AB R128, R129, R128 ;  /* 0x000000808180723e */ /* 0x000fe400000010ff */
[----:B------:R-:W-:Y:S01]  /*108d0*/  F2FP.BF16.F32.PACK_AB R121, R22, R23 ;  /* 0x000000171679723e */ /* 0x000fe200000010ff */
[----:B------:R-:W-:Y:S01]  /*108e0*/  BSSY B0, `(.L_x_71) ;  /* 0x000001c000007945 */ /* 0x000fe20003800000 */
[----:B------:R-:W-:Y:S02]  /*108f0*/  F2FP.BF16.F32.PACK_AB R122, R125, R124 ;  /* 0x0000007c7d7a723e */ /* 0x000fe400000010ff */
[----:B------:R-:W-:Y:S02]  /*10900*/  F2FP.BF16.F32.PACK_AB R123, R24, R25 ;  /* 0x00000019187b723e */ /* 0x000fe400000010ff */
[----:B------:R-:W-:-:S02]  /*10910*/  F2FP.BF16.F32.PACK_AB R129, R26, R27 ;  /* 0x0000001b1a81723e */ /* 0x000fc400000010ff */
[----:B------:R-:W-:Y:S02]  /*10920*/  F2FP.BF16.F32.PACK_AB R130, R133, R132 ;  /* 0x000000848582723e */ /* 0x000fe400000010ff */
[----:B------:R-:W-:Y:S01]  /*10930*/  F2FP.BF16.F32.PACK_AB R131, R28, R29 ;  /* 0x0000001d1c83723e */ /* 0x000fe200000010ff */
[----:B------:R2:W-:Y:S04]  /*10940*/  STSM.16.M88.4 [R3+0x1000], R12 ;  /* 0x0010000c03007844 */ /* 0x0005e80000000200 */
[----:B------:R2:W-:Y:S01]  /*10950*/  STSM.16.M88.4 [R0+0x1000], R16 ;  /* 0x0010001000007844 */ /* 0x0005e20000000200 */
[----:B------:R-:W-:Y:S01]  /*10960*/  @!PT LDS RZ, [RZ] ;  /* 0x00000000fffff984 */ /* 0x000fe20000000800 */
[----:B------:R-:W-:Y:S01]  /*10970*/  @!PT LDS RZ, [RZ] ;  /* 0x00000000fffff984 */ /* 0x000fe20000000800 */
[----:B------:R-:W-:Y:S01]  /*10980*/  @!PT LDS RZ, [RZ] ;  /* 0x00000000fffff984 */ /* 0x000fe20000000800 */
[----:B------:R-:W-:Y:S01]  /*10990*/  @!PT LDS RZ, [RZ] ;  /* 0x00000000fffff984 */ /* 0x000fe20000000800 */
[----:B------:R3:W-:Y:S06]  /*109a0*/  MEMBAR.ALL.CTA ;  /* 0x0000000000007992 */ /* 0x0007ec0000008000 */
[----:B---3--:R-:W3:Y:S02]  /*109b0*/  FENCE.VIEW.ASYNC.S ;  /* 0x00000000000073c6 */ /* 0x008ee40000000000 */
[----:B---3--:R-:W-:Y:S06]  /*109c0*/  BAR.SYNC.DEFER_BLOCKING 0x1, 0x80 ;  /* 0x0042000000007b1d */ /* 0x008fec0000010000 */
[----:B------:R-:W-:Y:S05]  /*109d0*/  @P1 BRA `(.L_x_72) ;  /* 0x0000000000301947 */ /* 0x000fea0003800000 */
[----:B------:R-:W-:Y:S01]  /*109e0*/  R2UR UR8, R2 ;  /* 0x00000000020872ca */ /* 0x000fe200000e0000 */
[----:B------:R-:W-:Y:S01]  /*109f0*/  ULDC.64 UR4, c[0x0][0x198] ;  /* 0x0000660000047ab9 */ /* 0x000fe20000000a00 */
[----:B------:R-:W-:Y:S01]  /*10a00*/  UMOV UR9, 0x20 ;  /* 0x0000002000097882 */ /* 0x000fe20000000000 */
[----:B------:R-:W-:Y:S01]  /*10a10*/  UIADD3 UR4, UP0, UR4, 0x670, URZ ;  /* 0x0000067004047890 */ /* 0x000fe2000ff1e03f */
[----:B------:R-:W-:Y:S01]  /*10a20*/  UMOV UR10, UR43 ;  /* 0x0000002b000a7c82 */ /* 0x000fe20008000000 */
[----:B------:R-:W-:Y:S02]  /*10a30*/  UMOV UR11, UR52 ;  /* 0x00000034000b7c82 */ /* 0x000fe40008000000 */
[----:B------:R-:W-:Y:S01]  /*10a40*/  UIADD3.X UR5, URZ, UR5, URZ, UP0, !UPT ;  /* 0x000000053f057290 */ /* 0x000fe200087fe43f */
[----:B------:R-:W-:-:S05]  /*10a50*/  UMOV UR12, UR53 ;  /* 0x00000035000c7c82 */ /* 0x000fca0008000000 */
[----:B------:R-:W-:-:S09]  /*10a60*/  UIADD3 UR8, UR8, 0x1000, URZ ;  /* 0x0000100008087890 */ /* 0x000fd2000fffe03f */
[----:B------:R3:W-:Y:S01]  /*10a70*/  UTMASTG.4D [UR8], [UR4] ;  /* 0x00000008040073b5 */ /* 0x0007e20008018000 */
[----:B------:R0:W-:Y:S01]  /*10a80*/  UTMACMDFLUSH ;  /* 0x00000000000079b7 */ /* 0x0001e20000000000 */
[----:B---3--:R-:W-:-:S04]  /*10a90*/  DEPBAR.LE SB0, 0x1 ;  /* 0x000080400000791a */ /* 0x008fc80000000000 */
.L_x_72:
[----:B------:R-:W-:Y:S05]  /*10aa0*/  BSYNC B0 ;  /* 0x0000000000007941 */ /* 0x000fea0003800000 */
.L_x_71:
        /* <DEDUP_REMOVED lines=17> */
[----:B----4-:R-:W4:Y:S02]  /*10bc0*/  FENCE.VIEW.ASYNC.S ;  /* 0x00000000000073c6 */ /* 0x010f240000000000 */
[----:B----4-:R-:W-:Y:S06]  /*10bd0*/  BAR.SYNC.DEFER_BLOCKING 0x1, 0x80 ;  /* 0x0042000000007b1d */ /* 0x010fec0000010000 */
[----:B------:R-:W-:Y:S05]  /*10be0*/  @P1 BRA `(.L_x_74) ;  /* 0x00000000002c1947 */ /* 0x000fea0003800000 */
[----:B------:R-:W-:Y:S01]  /*10bf0*/  ULDC.64 UR4, c[0x0][0x198] ;  /* 0x0000660000047ab9 */ /* 0x000fe20000000a00 */
[----:B------:R-:W-:Y:S01]  /*10c00*/  R2UR UR8, R2 ;  /* 0x00000000020872ca */ /* 0x000fe200000e0000 */
[----:B------:R-:W-:Y:S01]  /*10c10*/  UIADD3 UR4, UP0, UR4, 0x670, URZ ;  /* 0x0000067004047890 */ /* 0x000fe2000ff1e03f */
[----:B------:R-:W-:Y:S01]  /*10c20*/  UMOV UR9, 0x40 ;  /* 0x0000004000097882 */ /* 0x000fe20000000000 */
[----:B------:R-:W-:Y:S02]  /*10c30*/  UMOV UR10, UR43 ;  /* 0x0000002b000a7c82 */ /* 0x000fe40008000000 */
[----:B------:R-:W-:Y:S01]  /*10c40*/  UIADD3.X UR5, URZ, UR5, URZ, UP0, !UPT ;  /* 0x000000053f057290 */ /* 0x000fe200087fe43f */
[----:B------:R-:W-:Y:S01]  /*10c50*/  UMOV UR11, UR52 ;  /* 0x00000034000b7c82 */ /* 0x000fe20008000000 */
[----:B------:R-:W-:-:S07]  /*10c60*/  UMOV UR12, UR53 ;  /* 0x00000035000c7c82 */ /* 0x000fce0008000000 */
[----:B------:R4:W-:Y:S01]  /*10c70*/  UTMASTG.4D [UR8], [UR4] ;  /* 0x00000008040073b5 */ /* 0x0009e20008018000 */
[----:B------:R0:W-:Y:S01]  /*10c80*/  UTMACMDFLUSH ;  /* 0x00000000000079b7 */ /* 0x0001e20000000000 */
[----:B----4-:R-:W-:-:S04]  /*10c90*/  DEPBAR.LE SB0, 0x1 ;  /* 0x000080400000791a */ /* 0x010fc80000000000 */
.L_x_74:
[----:B------:R-:W-:Y:S05]  /*10ca0*/  BSYNC B0 ;  /* 0x0000000000007941 */ /* 0x000fea0003800000 */
.L_x_73:
        /* <DEDUP_REMOVED lines=11> */
[----:B------:R4:W-:Y:S01]  /*10d60*/  STSM.16.M88.4 [R21], R112 ;  /* 0x0000007015007844 */ /* 0x0009e20000000200 */
[----:B------:R-:W-:Y:S01]  /*10d70*/  @!PT LDS RZ, [RZ] ;  /* 0x00000000fffff984 */ /* 0x000fe20000000800 */
[----:B------:R-:W-:Y:S01]  /*10d80*/  @!PT LDS RZ, [RZ] ;  /* 0x00000000fffff984 */ /* 0x000fe20000000800 */
[----:B------:R-:W-:Y:S01]  /*10d90*/  @!PT LDS RZ, [RZ] ;  /* 0x00000000fffff984 */ /* 0x000fe20000000800 */
[----:B------:R-:W-:Y:S01]  /*10da0*/  @!PT LDS RZ, [RZ] ;  /* 0x00000000fffff984 */ /* 0x000fe20000000800 */
[----:B------:R5:W-:Y:S06]  /*10db0*/  MEMBAR.ALL.CTA ;  /* 0x0000000000007992 */ /* 0x000bec0000008000 */
[----:B-----5:R-:W5:Y:S02]  /*10dc0*/  FENCE.VIEW.ASYNC.S ;  /* 0x00000000000073c6 */ /* 0x020f640000000000 */
[----:B-----5:R-:W-:Y:S06]  /*10dd0*/  BAR.SYNC.DEFER_BLOCKING 0x1, 0x80 ;  /* 0x0042000000007b1d */ /* 0x020fec0000010000 */
        /* <DEDUP_REMOVED lines=12> */
[----:B-1----:R-:W-:-:S04]  /*10ea0*/  DEPBAR.LE SB0, 0x1 ;  /* 0x000080400000791a */ /* 0x002fc80000000000 */
.L_x_76:
[----:B------:R-:W-:Y:S05]  /*10eb0*/  BSYNC B0 ;  /* 0x0000000000007941 */ /* 0x000fea0003800000 */
.L_x_75:
[----:B------:R-:W-:Y:S06]  /*10ec0*/  BAR.SYNC.DEFER_BLOCKING 0x1, 0x80 ;  /* 0x0042000000007b1d */ /* 0x000fec0000010000 */
[----:B------:R-:W-:Y:S01]  /*10ed0*/  BSSY B0, `(.L_x_77) ;  /* 0x0000015000007945 */ /* 0x000fe20003800000 */
[----:B------:R1:W-:Y:S04]  /*10ee0*/  STSM.16.M88.4 [R3], R88 ;  /* 0x0000005803007844 */ /* 0x0003e80000000200 */
        /* <DEDUP_REMOVED lines=17> */
[----:B------:R1:W-:Y:S02]  /*11000*/  UTMASTG.4D [UR8], [UR4] ;  /* 0x00000008040073b5 */ /* 0x0003e40008018000 */
[----:B-1----:R0:W-:Y:S02]  /*11010*/  UTMACMDFLUSH ;  /* 0x00000000000079b7 */ /* 0x0021e40000000000 */
.L_x_78:
[----:B------:R-:W-:Y:S05]  /*11020*/  BSYNC B0 ;  /* 0x0000000000007941 */ /* 0x000fea0003800000 */
.L_x_77:
[----:B------:R-:W-:-:S04]  /*11030*/  DEPBAR.LE SB0, 0x0 ;  /* 0x000080000000791a */ /* 0x000fc80000000000 */
[----:B------:R-:W-:Y:S05]  /*11040*/  EXIT ;  /* 0x000000000000794d */ /* 0x000fea0003800000 */
        .weak           $__internal_0_$__cuda_sm20_rcp_rn_f32_slowpath
        .type           $__internal_0_$__cuda_sm20_rcp_rn_f32_slowpath,@function
        .size           $__internal_0_$__cuda_sm20_rcp_rn_f32_slowpath,(.L_x_84 - $__internal_0_$__cuda_sm20_rcp_rn_f32_slowpath)
$__internal_0_$__cuda_sm20_rcp_rn_f32_slowpath:
[----:B------:R-:W-:Y:S01]  /*11050*/  IMAD.SHL.U32 R0, R3, 0x2, RZ ;  /* 0x0000000203007824 */ /* 0x000fe200078e00ff */
[----:B------:R-:W-:Y:S04]  /*11060*/  BSSY B2, `(.L_x_79) ;  /* 0x0000030000027945 */ /* 0x000fe80003800000 */
[----:B------:R-:W-:-:S04]  /*11070*/  SHF.R.U32.HI R26, RZ, 0x18, R0 ;  /* 0x00000018ff1a7819 */ /* 0x000fc80000011600 */
[----:B------:R-:W-:-:S13]  /*11080*/  ISETP.NE.U32.AND P0, PT, R26, RZ, PT ;  /* 0x000000ff1a00720c */ /* 0x000fda0003f05070 */
[----:B------:R-:W-:Y:S05]  /*11090*/  @P0 BRA `(.L_x_80) ;  /* 0x0000000000280947 */ /* 0x000fea0003800000 */
[----:B------:R-:W-:-:S04]  /*110a0*/  SHF.L.U32 R0, R3, 0x1, RZ ;  /* 0x0000000103007819 */ /* 0x000fc800000006ff */
[----:B------:R-:W-:-:S13]  /*110b0*/  ISETP.NE.AND P0, PT, R0, RZ, PT ;  /* 0x000000ff0000720c */ /* 0x000fda0003f05270 */
[----:B------:R-:W-:Y:S01]  /*110c0*/  @P0 FFMA R5, R3, 1.84467440737095516160e+19, RZ ;  /* 0x5f80000003050823 */ /* 0x000fe200000000ff */
[----:B------:R-:W-:Y:S08]  /*110d0*/  @!P0 MUFU.RCP R4, R3 ;  /* 0x0000000300048308 */ /* 0x000ff00000001000 */
[----:B------:R-:W1:Y:S02]  /*110e0*/  @P0 MUFU.RCP R0, R5 ;  /* 0x0000000500000308 */ /* 0x000e640000001000 */
[----:B-1----:R-:W-:-:S04]  /*110f0*/  @P0 FFMA R10, R5, R0, -1 ;  /* 0xbf800000050a0423 */ /* 0x002fc80000000000 */
[----:B------:R-:W-:-:S04]  /*11100*/  @P0 FADD.FTZ R11, -R10, -RZ ;  /* 0x800000ff0a0b0221 */ /* 0x000fc80000010100 */
[----:B------:R-:W-:-:S04]  /*11110*/  @P0 FFMA R0, R0, R11, R0 ;  /* 0x0000000b00000223 */ /* 0x000fc80000000000 */
[----:B------:R-:W-:Y:S01]  /*11120*/  @P0 FFMA R4, R0, 1.84467440737095516160e+19, RZ ;  /* 0x5f80000000040823 */ /* 0x000fe200000000ff */
[----:B------:R-:W-:Y:S06]  /*11130*/  BRA `(.L_x_81) ;  /* 0x0000000000887947 */ /* 0x000fec0003800000 */
.L_x_80:
[----:B------:R-:W-:-:S05]  /*11140*/  VIADD R28, R26, 0xffffff03 ;  /* 0xffffff031a1c7836 */ /* 0x000fca0000000000 */
[----:B------:R-:W-:-:S13]  /*11150*/  ISETP.GT.U32.AND P0, PT, R28, 0x1, PT ;  /* 0x000000011c00780c */ /* 0x000fda0003f04070 */
[----:B------:R-:W-:Y:S05]  /*11160*/  @P0 BRA `(.L_x_82) ;  /* 0x0000000000780947 */ /* 0x000fea0003800000 */
[----:B------:R-:W-:Y:S02]  /*11170*/  LOP3.LUT R0, R3, 0x7fffff, RZ, 0xc0, !PT ;  /* 0x007fffff03007812 */ /* 0x000fe400078ec0ff */
[----:B------:R-:W-:Y:S02]  /*11180*/  MOV R11, 0x3 ;  /* 0x00000003000b7802 */ /* 0x000fe40000000f00 */
[----:B------:R-:W-:Y:S02]  /*11190*/  LOP3.LUT R0, R0, 0x3f800000, RZ, 0xfc, !PT ;  /* 0x3f80000000007812 */ /* 0x000fe400078efcff */
[----:B------:R-:W-:Y:S02]  /*111a0*/  SHF.L.U32 R11, R11, R28, RZ ;  /* 0x0000001c0b0b7219 */ /* 0x000fe400000006ff */
[----:B------:R-:W1:Y:S02]  /*111b0*/  MUFU.RCP R5, R0 ;  /* 0x0000000000057308 */ /* 0x000e640000001000 */
[----:B-1----:R-:W-:-:S04]  /*111c0*/  FFMA R4, R0, R5, -1 ;  /* 0xbf80000000047423 */ /* 0x002fc80000000005 */
[----:B------:R-:W-:-:S04]  /*111d0*/  FADD.FTZ R4, -R4, -RZ ;  /* 0x800000ff04047221 */ /* 0x000fc80000010100 */
[CCC-:B------:R-:W-:Y:S01]  /*111e0*/  FFMA.RM R10, R5.reuse, R4.reuse, R5.reuse ;  /* 0x00000004050a7223 */ /* 0x1c0fe20000004005 */
[----:B------:R-:W-:-:S04]  /*111f0*/  FFMA.RP R5, R5, R4, R5 ;  /* 0x0000000405057223 */ /* 0x000fc80000008005 */
[C---:B------:R-:W-:Y:S02]  /*11200*/  LOP3.LUT R4, R10.reuse, 0x7fffff, RZ, 0xc0, !PT ;  /* 0x007fffff0a047812 */ /* 0x040fe400078ec0ff */
[----:B------:R-:W-:Y:S02]  /*11210*/  FSETP.NEU.FTZ.AND P0, PT, R10, R5, PT ;  /* 0x000000050a00720b */ /* 0x000fe40003f1d000 */
[----:B------:R-:W-:Y:S02]  /*11220*/  LOP3.LUT R4, R4, 0x800000, RZ, 0xfc, !PT ;  /* 0x0080000004047812 */ /* 0x000fe400078efcff */
[----:B------:R-:W-:Y:S02]  /*11230*/  SEL R5, RZ, 0xffffffff, !P0 ;  /* 0xffffffffff057807 */ /* 0x000fe40004000000 */
[----:B------:R-:W-:-:S03]  /*11240*/  LOP3.LUT R11, R11, R4, RZ, 0xc0, !PT ;  /* 0x000000040b0b7212 */ /* 0x000fc600078ec0ff */
[----:B------:R-:W-:Y:S01]  /*11250*/  IMAD.MOV R5, RZ, RZ, -R5 ;  /* 0x000000ffff057224 */ /* 0x000fe200078e0a05 */
[----:B------:R-:W-:-:S04]  /*11260*/  SHF.R.U32.HI R11, RZ, R28, R11 ;  /* 0x0000001cff0b7219 */ /* 0x000fc8000001160b */
[--C-:B------:R-:W-:Y:S01]  /*11270*/  LOP3.LUT P1, RZ, R5, R28, R4.reuse, 0xf8, !PT ;  /* 0x0000001c05ff7212 */ /* 0x100fe2000782f804 */
[----:B------:R-:W-:Y:S01]  /*11280*/  VIADD R5, R26, 0xffffff04 ;  /* 0xffffff041a057836 */ /* 0x000fe20000000000 */
[C---:B------:R-:W-:Y:S02]  /*11290*/  LOP3.LUT P0, RZ, R11.reuse, 0x1, RZ, 0xc0, !PT ;  /* 0x000000010bff7812 */ /* 0x040fe4000780c0ff */
[----:B------:R-:W-:Y:S02]  /*112a0*/  LOP3.LUT P2, RZ, R11, 0x2, RZ, 0xc0, !PT ;  /* 0x000000020bff7812 */ /* 0x000fe4000784c0ff */
[----:B------:R-:W-:Y:S02]  /*112b0*/  SHF.R.U32.HI R4, RZ, R5, R4 ;  /* 0x00000005ff047219 */ /* 0x000fe40000011604 */
[----:B------:R-:W-:Y:S02]  /*112c0*/  PLOP3.LUT P0, PT, P0, P1, P2, 0xe0, 0x0 ;  /* 0x000000000000781c */ /* 0x000fe40000703c20 */
[----:B------:R-:W-:-:S02]  /*112d0*/  LOP3.LUT P1, RZ, R3, 0x7fffff, RZ, 0xc0, !PT ;  /* 0x007fffff03ff7812 */ /* 0x000fc4000782c0ff */
[----:B------:R-:W-:-:S04]  /*112e0*/  SEL R0, RZ, 0x1, !P0 ;  /* 0x00000001ff007807 */ /* 0x000fc80004000000 */
[----:B------:R-:W-:-:S04]  /*112f0*/  IADD3 R0, -R0, RZ, RZ ;  /* 0x000000ff00007210 */ /* 0x000fc80007ffe1ff */
[----:B------:R-:W-:-:S13]  /*11300*/  ISETP.GE.AND P0, PT, R0, RZ, PT ;  /* 0x000000ff0000720c */ /* 0x000fda0003f06270 */
[----:B------:R-:W-:-:S04]  /*11310*/  @!P0 IADD3 R4, R4, 0x1, RZ ;  /* 0x0000000104048810 */ /* 0x000fc80007ffe0ff */
[----:B------:R-:W-:-:S04]  /*11320*/  @!P1 SHF.L.U32 R4, R4, 0x1, RZ ;  /* 0x0000000104049819 */ /* 0x000fc800000006ff */
[----:B------:R-:W-:Y:S01]  /*11330*/  LOP3.LUT R4, R4, 0x80000000, R3, 0xf8, !PT ;  /* 0x8000000004047812 */ /* 0x000fe200078ef803 */
[----:B------:R-:W-:Y:S06]  /*11340*/  BRA `(.L_x_81) ;  /* 0x0000000000047947 */ /* 0x000fec0003800000 */
.L_x_82:
[----:B------:R1:W2:Y:S02]  /*11350*/  MUFU.RCP R4, R3 ;  /* 0x0000000300047308 */ /* 0x0002a40000001000 */
.L_x_81:
[----:B------:R-:W-:Y:S05]  /*11360*/  BSYNC B2 ;  /* 0x0000000000027941 */ /* 0x000fea0003800000 */
.L_x_79:
[----:B--2---:R-:W-:Y:S01]  /*11370*/  IMAD.MOV.U32 R0, RZ, RZ, R4 ;  /* 0x000000ffff007224 */ /* 0x004fe200078e0004 */
[----:B------:R-:W-:Y:S02]  /*11380*/  MOV R4, R17 ;  /* 0x0000001100047202 */ /* 0x000fe40000000f00 */
[----:B------:R-:W-:-:S04]  /*11390*/  MOV R5, 0x0 ;  /* 0x0000000000057802 */ /* 0x000fc80000000f00 */
[----:B-1----:R-:W-:Y:S05]  /*113a0*/  RET.REL.NODEC R4 `(_ZN7cutlass13device_kernelINS_4fmha6kernel13FmhaKernelTmaINS1_10collective15FmhaMainloopTmaINS_10bfloat16_tEfN4cute5tupleIJNS7_1CILi64EEENS9_ILi128EEENS9_ILi160EEEEEENS4_12CausalFusionEJEEENS4_15FmhaFwdEpilogueIS6_fNS8_IJSA_SC_SB_EEEEEJEEEEEvNT_6ParamsE) ;  /* 0xfffffeec04147950 */ /* 0x002fea0003c3ffff */
.L_x_83:
[----:B------:R-:W-:-:S00]  /*113b0*/  BRA `(.L_x_83) ;  /* 0xfffffffc00fc7947 */ /* 0x000fc0000383ffff */
[----:B------:R-:W-:-:S00]  /*113c0*/  NOP ;  /* 0x0000000000007918 */ /* 0x000fc00000000000 */
        /* <DEDUP_REMOVED lines=11> */
.L_x_84:


//--------------------- .nv.global.init           --------------------------
	.section	.nv.global.init,"aw",@progbits
.nv.global.init:
	.type		$str$23,@object
	.size		$str$23,($str$24 - $str$23)
$str$23:
        /*0000*/ 	.byte	0x28, 0x61, 0x64, 0x64, 0x72, 0x65, 0x73, 0x73, 0x20, 0x26, 0x20, 0x6d, 0x61, 0x73, 0x6b, 0x29
        /*0010*/ 	.byte	0x20, 0x3d, 0x3d, 0x20, 0x30, 0x00
	.type		$str$24,@object
	.size		$str$24,(__unnamed_1 - $str$24)
$str$24:
        /*0016*/ 	.byte	0x2f, 0x74, 0x6d, 0x70, 0x2f, 0x63, 0x75, 0x74, 0x6c, 0x61, 0x73, 0x73, 0x5f, 0x73, 0x77, 0x65
        /*0026*/ 	.byte	0x65, 0x70, 0x5f, 0x73, 0x72, 0x63, 0x2f, 0x69, 0x6e, 0x63, 0x6c, 0x75, 0x64, 0x65, 0x2f, 0x63
        /*0036*/ 	.byte	0x75, 0x74, 0x65, 0x2f, 0x70, 0x6f, 0x69, 0x6e, 0x74, 0x65, 0x72, 0x5f, 0x66, 0x6c, 0x61, 0x67
        /*0046*/ 	.byte	0x67, 0x65, 0x64, 0x2e, 0x68, 0x70, 0x70, 0x00
	.type		__unnamed_1,@object
	.size		__unnamed_1,(__unnamed_2 - __unnamed_1)
__unnamed_1:
        /*004e*/ 	.byte	0x61, 0x75, 0x74, 0x6f, 0x20, 0x63, 0x75, 0x74, 0x65, 0x3a, 0x3a, 0x61, 0x73, 0x5f, 0x70, 0x6f
        /* <DEDUP_REMOVED lines=27> */
        /*020e*/ 	.byte	0x32, 0x30, 0x34, 0x38, 0x3e, 0x3e, 0x3e, 0x3e, 0x3e, 0x5d, 0x00
	.type		__unnamed_2,@object
	.size		__unnamed_2,(.L_1 - __unnamed_2)
__unnamed_2:
        /* <DEDUP_REMOVED lines=29> */
.L_1:


//--------------------- .nv.shared._ZN7cutlass13device_kernelINS_4fmha6kernel13FmhaKernelTmaINS1_10collective15FmhaMainloopTmaINS_10bfloat16_tEfN4cute5tupleIJNS7_1CILi64EEENS9_ILi128EEENS9_ILi160EEEEEENS4_12CausalFusionEJEEENS4_15FmhaFwdEpilogueIS6_fNS8_IJSA_SC_SB_EEEEEJEEEEEvNT_6ParamsE --------------------------
	.section	.nv.shared._ZN7cutlass13device_kernelINS_4fmha6kernel13FmhaKernelTmaINS1_10collective15FmhaMainloopTmaINS_10bfloat16_tEfN4cute5tupleIJNS7_1CILi64EEENS9_ILi128EEENS9_ILi160EEEEEENS4_12CausalFusionEJEEENS4_15FmhaFwdEpilogueIS6_fNS8_IJSA_SC_SB_EEEEEJEEEEEvNT_6ParamsE,"aw",@nobits
	.sectionflags	@""
	.align	16
	.zero		1024


//--------------------- .nv.shared.reserved.0     --------------------------
	.section	.nv.shared.reserved.0,"aw",@nobits
	.weak		__nv_reservedSMEM_offset_0_alias
	.size		__nv_reservedSMEM_offset_0_alias, 0, 0
	.other		__nv_reservedSMEM_offset_0_alias,@"STO_CUDA_RESERVED_SHARED STV_DEFAULT"
__nv_reservedSMEM_offset_0_alias:
	.zero		0


//--------------------- .nv.global                --------------------------
	.section	.nv.global,"aw",@nobits
.nv.global:
	.type		_ZN39_INTERNAL_a8eedabe_4_k_cu_c178f020_27674cute1_E,@object
	.size		_ZN39_INTERNAL_a8eedabe_4_k_cu_c178f020_27674cute1_E,(_ZN39_INTERNAL_a8eedabe_4_k_cu_c178f020_27674cuda3std3__45__cpo6cbeginE - _ZN39_INTERNAL_a8eedabe_4_k_cu_c178f020_27674cute1_E)
_ZN39_INTERNAL_a8eedabe_4_k_cu_c178f020_27674cute1_E:
	.zero		1
	.type		_ZN39_INTERNAL_a8eedabe_4_k_cu_c178f020_27674cuda3std3__45__cpo6cbeginE,@object
	.size		_ZN39_INTERNAL_a8eedabe_4_k_cu_c178f020_27674cuda3std3__45__cpo6cbeginE,(_ZN39_INTERNAL_a8eedabe_4_k_cu_c178f020_27674cuda3std3__48in_placeE - _ZN39_INTERNAL_a8eedabe_4_k_cu_c178f020_27674cuda3std3__45__cpo6cbeginE)
_ZN39_INTERNAL_a8eedabe_4_k_cu_c178f020_27674cuda3std3__45__cpo6cbeginE:
	.zero		1
	.type		_ZN39_INTERNAL_a8eedabe_4_k_cu_c178f020_27674cuda3std3__48in_placeE,@object
	.size		_ZN39_INTERNAL_a8eedabe_4_k_cu_c178f020_27674cuda3std3__48in_placeE,(_ZN39_INTERNAL_a8eedabe_4_k_cu_c178f020_27674cuda3std6ranges3__45__cpo9iter_moveE - _ZN39_INTERNAL_a8eedabe_4_k_cu_c178f020_27674cuda3std3__48in_placeE)
_ZN39_INTERNAL_a8eedabe_4_k_cu_c178f020_27674cuda3std3__48in_placeE:
	.zero		1
	.type		_ZN39_INTERNAL_a8eedabe_4_k_cu_c178f020_27674cuda3std6ranges3__45__cpo9iter_moveE,@object
	.size		_ZN39_INTERNAL_a8eedabe_4_k_cu_c178f020_27674cuda3std6ranges3__45__cpo9iter_moveE,(_ZN39_INTERNAL_a8eedabe_4_k_cu_c178f020_27674cuda3std3__45__cpo5beginE - _ZN39_INTERNAL_a8eedabe_4_k_cu_c178f020_27674cuda3std6ranges3__45__cpo9iter_moveE)
_ZN39_INTERNAL_a8eedabe_4_k_cu_c178f020_27674cuda3std6ranges3__45__cpo9iter_moveE:
	.zero		1
	.type		_ZN39_INTERNAL_a8eedabe_4_k_cu_c178f020_27674cuda3std3__45__cpo5beginE,@object
	.size		_ZN39_INTERNAL_a8eedabe_4_k_cu_c178f020_27674cuda3std3__45__cpo5beginE,(_ZN39_INTERNAL_a8eedabe_4_k_cu_c178f020_27674cuda3std3__441_GLOBAL__N__a8eedabe_4_k_cu_c178f020_27676ignoreE - _ZN39_INTERNAL_a8eedabe_4_k_cu_c178f020_27674cuda3std3__45__cpo5beginE)
_ZN39_INTERNAL_a8eedabe_4_k_cu_c178f020_27674cuda3std3__45__cpo5beginE:
	.zero		1
	.type		_ZN39_INTERNAL_a8eedabe_4_k_cu_c178f020_27674cuda3std3__441_GLOBAL__N__a8eedabe_4_k_cu_c178f020_27676ignoreE,@object
	.size		_ZN39_INTERNAL_a8eedabe_4_k_cu_c178f020_27674cuda3std3__441_GLOBAL__N__a8eedabe_4_k_cu_c178f020_27676ignoreE,(_ZN39_INTERNAL_a8eedabe_4_k_cu_c178f020_27674cute7productE - _ZN39_INTERNAL_a8eedabe_4_k_cu_c178f020_27674cuda3std3__441_GLOBAL__N__a8eedabe_4_k_cu_c178f020_27676ignoreE)
_ZN39_INTERNAL_a8eedabe_4_k_cu_c178f020_27674cuda3std3__441_GLOBAL__N__a8eedabe_4_k_cu_c178f020_27676ignoreE:
	.zero		1
	.type		_ZN39_INTERNAL_a8eedabe_4_k_cu_c178f020_27674cute7productE,@object
	.size		_ZN39_INTERNAL_a8eedabe_4_k_cu_c178f020_27674cute7productE,(_ZN39_INTERNAL_a8eedabe_4_k_cu_c178f020_27674cuda3std3__45__cpo3endE - _ZN39_INTERNAL_a8eedabe_4_k_cu_c178f020_27674cute7productE)
_ZN39_INTERNAL_a8eedabe_4_k_cu_c178f020_27674cute7productE:
	.zero		1
	.type		_ZN39_INTERNAL_a8eedabe_4_k_cu_c178f020_27674cuda3std3__45__cpo3endE,@object
	.size		_ZN39_INTERNAL_a8eedabe_4_k_cu_c178f020_27674cuda3std3__45__cpo3endE,(_ZN39_INTERNAL_a8eedabe_4_k_cu_c178f020_27674cuda3std3__419piecewise_constructE - _ZN39_INTERNAL_a8eedabe_4_k_cu_c178f020_27674cuda3std3__45__cpo3endE)
_ZN39_INTERNAL_a8eedabe_4_k_cu_c178f020_27674cuda3std3__45__cpo3endE:
	.zero		1
	.type		_ZN39_INTERNAL_a8eedabe_4_k_cu_c178f020_27674cuda3std3__419piecewise_constructE,@object
	.size		_ZN39_INTERNAL_a8eedabe_4_k_cu_c178f020_27674cuda3std3__419piecewise_constructE,(_ZN39_INTERNAL_a8eedabe_4_k_cu_c178f020_27674cuda3std3__45__cpo4cendE - _ZN39_INTERNAL_a8eedabe_4_k_cu_c178f020_27674cuda3std3__419piecewise_constructE)
_ZN39_INTERNAL_a8eedabe_4_k_cu_c178f020_27674cuda3std3__419piecewise_constructE:
	.zero		1
	.type		_ZN39_INTERNAL_a8eedabe_4_k_cu_c178f020_27674cuda3std3__45__cpo4cendE,@object
	.size		_ZN39_INTERNAL_a8eedabe_4_k_cu_c178f020_27674cuda3std3__45__cpo4cendE,(_ZN39_INTERNAL_a8eedabe_4_k_cu_c178f020_27674cuda3std6ranges3__45__cpo4swapE - _ZN39_INTERNAL_a8eedabe_4_k_cu_c178f020_27674cuda3std3__45__cpo4cendE)
_ZN39_INTERNAL_a8eedabe_4_k_cu_c178f020_27674cuda3std3__45__cpo4cendE:
	.zero		1
	.type		_ZN39_INTERNAL_a8eedabe_4_k_cu_c178f020_27674cuda3std6ranges3__45__cpo4swapE,@object
	.size		_ZN39_INTERNAL_a8eedabe_4_k_cu_c178f020_27674cuda3std6ranges3__45__cpo4swapE,(.L_9 - _ZN39_INTERNAL_a8eedabe_4_k_cu_c178f020_27674cuda3std6ranges3__45__cpo4swapE)
_ZN39_INTERNAL_a8eedabe_4_k_cu_c178f020_27674cuda3std6ranges3__45__cpo4swapE:
	.zero		1
.L_9:


//--------------------- .nv.constant0._ZN7cutlass13device_kernelINS_4fmha6kernel13FmhaKernelTmaINS1_10collective15FmhaMainloopTmaINS_10bfloat16_tEfN4cute5tupleIJNS7_1CILi64EEENS9_ILi128EEENS9_ILi160EEEEEENS4_12CausalFusionEJEEENS4_15FmhaFwdEpilogueIS6_fNS8_IJSA_SC_SB_EEEEEJEEEEEvNT_6ParamsE --------------------------
	.section	.nv.constant0._ZN7cutlass13device_kernelINS_4fmha6kernel13FmhaKernelTmaINS1_10collective15FmhaMainloopTmaINS_10bfloat16_tEfN4cute5tupleIJNS7_1CILi64EEENS9_ILi128EEENS9_ILi160EEEEEENS4_12CausalFusionEJEEENS4_15FmhaFwdEpilogueIS6_fNS8_IJSA_SC_SB_EEEEEJEEEEEvNT_6ParamsE,"a",@progbits
	.sectionflags	@""
	.align	4
.nv.constant0._ZN7cutlass13device_kernelINS_4fmha6kernel13FmhaKernelTmaINS1_10collective15FmhaMainloopTmaINS_10bfloat16_tEfN4cute5tupleIJNS7_1CILi64EEENS9_ILi128EEENS9_ILi160EEEEEENS4_12CausalFusionEJEEENS4_15FmhaFwdEpilogueIS6_fNS8_IJSA_SC_SB_EEEEEJEEEEEvNT_6ParamsE:
	.zero		2688


//--------------------- SYMBOLS --------------------------

	.type		.nv.reservedSmem.offset0,@object
	.size		.nv.reservedSmem.offset0,0x4
	.type		__assertfail,@function
